//
// Generated by NVIDIA NVVM Compiler
//
// Compiler Build ID: CL-36424714
// Cuda compilation tools, release 13.0, V13.0.88
// Based on NVVM 20.0.0
//

.version 9.0
.target sm_100
.address_size 64

	// .globl	_Z9radixSortPjiiPiS0_S0_
// _ZZ9radixSortPjiiPiS0_S0_E1i has been demoted

.visible .entry _Z9radixSortPjiiPiS0_S0_(
	.param .u64 .ptr .align 1 _Z9radixSortPjiiPiS0_S0__param_0,
	.param .u32 _Z9radixSortPjiiPiS0_S0__param_1,
	.param .u32 _Z9radixSortPjiiPiS0_S0__param_2,
	.param .u64 .ptr .align 1 _Z9radixSortPjiiPiS0_S0__param_3,
	.param .u64 .ptr .align 1 _Z9radixSortPjiiPiS0_S0__param_4,
	.param .u64 .ptr .align 1 _Z9radixSortPjiiPiS0_S0__param_5
)
{
	.reg .pred 	%p<27>;
	.reg .b32 	%r<222>;
	.reg .b64 	%rd<49>;
	// demoted variable
	.shared .align 4 .u32 _ZZ9radixSortPjiiPiS0_S0_E1i;
	ld.param.u64 	%rd8, [_Z9radixSortPjiiPiS0_S0__param_0];
	ld.param.u32 	%r53, [_Z9radixSortPjiiPiS0_S0__param_1];
	ld.param.u32 	%r54, [_Z9radixSortPjiiPiS0_S0__param_2];
	ld.param.u64 	%rd9, [_Z9radixSortPjiiPiS0_S0__param_3];
	ld.param.u64 	%rd7, [_Z9radixSortPjiiPiS0_S0__param_4];
	ld.param.u64 	%rd10, [_Z9radixSortPjiiPiS0_S0__param_5];
	cvta.to.global.u64 	%rd1, %rd10;
	cvta.to.global.u64 	%rd2, %rd9;
	cvta.to.global.u64 	%rd3, %rd8;
	mov.u32 	%r55, %tid.x;
	mov.u32 	%r56, %ctaid.x;
	mov.u32 	%r57, %ntid.x;
	mad.lo.s32 	%r1, %r56, %r57, %r55;
	setp.ge.s32 	%p1, %r1, %r54;
	mul.wide.s32 	%rd11, %r1, 4;
	add.s64 	%rd4, %rd3, %rd11;
	@%p1 bra 	$L__BB0_2;
	ld.global.u32 	%r58, [%rd4];
	div.u32 	%r59, %r58, %r53;
	mul.wide.u32 	%rd12, %r59, 4;
	add.s64 	%rd13, %rd2, %rd12;
	atom.global.add.u32 	%r60, [%rd13], 1;
$L__BB0_2:
	cvta.to.global.u64 	%rd14, %rd7;
	setp.ge.s32 	%p2, %r1, %r54;
	bar.sync 	0;
	ld.global.u32 	%r61, [%rd2];
	st.global.u32 	[%rd14], %r61;
	st.global.u32 	[%rd1], %r61;
	ld.global.u32 	%r62, [%rd2+4];
	add.s32 	%r63, %r62, %r61;
	st.global.u32 	[%rd1+4], %r63;
	ld.global.u32 	%r64, [%rd14];
	ld.global.u32 	%r65, [%rd2+4];
	add.s32 	%r66, %r65, %r64;
	st.global.u32 	[%rd14+4], %r66;
	ld.global.u32 	%r67, [%rd1+4];
	ld.global.u32 	%r68, [%rd2+8];
	add.s32 	%r69, %r68, %r67;
	st.global.u32 	[%rd1+8], %r69;
	ld.global.u32 	%r70, [%rd14+4];
	ld.global.u32 	%r71, [%rd2+8];
	add.s32 	%r72, %r71, %r70;
	st.global.u32 	[%rd14+8], %r72;
	ld.global.u32 	%r73, [%rd1+8];
	ld.global.u32 	%r74, [%rd2+12];
	add.s32 	%r75, %r74, %r73;
	st.global.u32 	[%rd1+12], %r75;
	ld.global.u32 	%r76, [%rd14+8];
	ld.global.u32 	%r77, [%rd2+12];
	add.s32 	%r78, %r77, %r76;
	st.global.u32 	[%rd14+12], %r78;
	ld.global.u32 	%r79, [%rd1+12];
	ld.global.u32 	%r80, [%rd2+16];
	add.s32 	%r81, %r80, %r79;
	st.global.u32 	[%rd1+16], %r81;
	ld.global.u32 	%r82, [%rd14+12];
	ld.global.u32 	%r83, [%rd2+16];
	add.s32 	%r84, %r83, %r82;
	st.global.u32 	[%rd14+16], %r84;
	ld.global.u32 	%r85, [%rd1+16];
	ld.global.u32 	%r86, [%rd2+20];
	add.s32 	%r87, %r86, %r85;
	st.global.u32 	[%rd1+20], %r87;
	ld.global.u32 	%r88, [%rd14+16];
	ld.global.u32 	%r89, [%rd2+20];
	add.s32 	%r90, %r89, %r88;
	st.global.u32 	[%rd14+20], %r90;
	ld.global.u32 	%r91, [%rd1+20];
	ld.global.u32 	%r92, [%rd2+24];
	add.s32 	%r93, %r92, %r91;
	st.global.u32 	[%rd1+24], %r93;
	ld.global.u32 	%r94, [%rd14+20];
	ld.global.u32 	%r95, [%rd2+24];
	add.s32 	%r96, %r95, %r94;
	st.global.u32 	[%rd14+24], %r96;
	ld.global.u32 	%r97, [%rd1+24];
	ld.global.u32 	%r98, [%rd2+28];
	add.s32 	%r99, %r98, %r97;
	st.global.u32 	[%rd1+28], %r99;
	ld.global.u32 	%r100, [%rd14+24];
	ld.global.u32 	%r101, [%rd2+28];
	add.s32 	%r102, %r101, %r100;
	st.global.u32 	[%rd14+28], %r102;
	ld.global.u32 	%r103, [%rd1+28];
	ld.global.u32 	%r104, [%rd2+32];
	add.s32 	%r105, %r104, %r103;
	st.global.u32 	[%rd1+32], %r105;
	ld.global.u32 	%r106, [%rd14+28];
	ld.global.u32 	%r107, [%rd2+32];
	add.s32 	%r108, %r107, %r106;
	st.global.u32 	[%rd14+32], %r108;
	ld.global.u32 	%r109, [%rd1+32];
	ld.global.u32 	%r110, [%rd2+36];
	add.s32 	%r111, %r110, %r109;
	st.global.u32 	[%rd1+36], %r111;
	ld.global.u32 	%r112, [%rd14+32];
	ld.global.u32 	%r113, [%rd2+36];
	add.s32 	%r114, %r113, %r112;
	st.global.u32 	[%rd14+36], %r114;
	@%p2 bra 	$L__BB0_46;
	ld.global.u32 	%r2, [%rd4];
	mov.b32 	%r115, 0;
	st.shared.u32 	[_ZZ9radixSortPjiiPiS0_S0_E1i], %r115;
	setp.lt.s32 	%p3, %r54, 1;
	mov.b64 	%rd48, 0;
	@%p3 bra 	$L__BB0_45;
	and.b32  	%r3, %r54, 7;
	setp.lt.u32 	%p4, %r54, 8;
	mov.b32 	%r214, 0;
	@%p4 bra 	$L__BB0_23;
	and.b32  	%r214, %r54, 2147483640;
	neg.s32 	%r195, %r1;
	mov.b32 	%r196, 0;
$L__BB0_6:
	.pragma "nounroll";
	setp.ne.s32 	%p5, %r195, 0;
	@%p5 bra 	$L__BB0_8;
	ld.global.u32 	%r121, [%rd4];
	div.u32 	%r122, %r121, %r53;
	mul.wide.u32 	%rd16, %r122, 4;
	add.s64 	%rd17, %rd1, %rd16;
	ld.global.u32 	%r123, [%rd17];
	add.s32 	%r198, %r123, -1;
	atom.global.add.u32 	%r124, [%rd17], -1;
$L__BB0_8:
	add.s32 	%r125, %r196, 1;
	setp.ne.s32 	%p6, %r1, %r125;
	@%p6 bra 	$L__BB0_10;
	ld.global.u32 	%r126, [%rd4];
	div.u32 	%r127, %r126, %r53;
	mul.wide.u32 	%rd18, %r127, 4;
	add.s64 	%rd19, %rd1, %rd18;
	ld.global.u32 	%r128, [%rd19];
	add.s32 	%r198, %r128, -1;
	atom.global.add.u32 	%r129, [%rd19], -1;
$L__BB0_10:
	add.s32 	%r130, %r196, 2;
	setp.ne.s32 	%p7, %r1, %r130;
	@%p7 bra 	$L__BB0_12;
	ld.global.u32 	%r131, [%rd4];
	div.u32 	%r132, %r131, %r53;
	mul.wide.u32 	%rd20, %r132, 4;
	add.s64 	%rd21, %rd1, %rd20;
	ld.global.u32 	%r133, [%rd21];
	add.s32 	%r198, %r133, -1;
	atom.global.add.u32 	%r134, [%rd21], -1;
$L__BB0_12:
	add.s32 	%r135, %r196, 3;
	setp.ne.s32 	%p8, %r1, %r135;
	@%p8 bra 	$L__BB0_14;
	ld.global.u32 	%r136, [%rd4];
	div.u32 	%r137, %r136, %r53;
	mul.wide.u32 	%rd22, %r137, 4;
	add.s64 	%rd23, %rd1, %rd22;
	ld.global.u32 	%r138, [%rd23];
	add.s32 	%r198, %r138, -1;
	atom.global.add.u32 	%r139, [%rd23], -1;
$L__BB0_14:
	add.s32 	%r140, %r196, 4;
	setp.ne.s32 	%p9, %r1, %r140;
	@%p9 bra 	$L__BB0_16;
	ld.global.u32 	%r141, [%rd4];
	div.u32 	%r142, %r141, %r53;
	mul.wide.u32 	%rd24, %r142, 4;
	add.s64 	%rd25, %rd1, %rd24;
	ld.global.u32 	%r143, [%rd25];
	add.s32 	%r198, %r143, -1;
	atom.global.add.u32 	%r144, [%rd25], -1;
$L__BB0_16:
	add.s32 	%r145, %r196, 5;
	setp.ne.s32 	%p10, %r1, %r145;
	@%p10 bra 	$L__BB0_18;
	ld.global.u32 	%r146, [%rd4];
	div.u32 	%r147, %r146, %r53;
	mul.wide.u32 	%rd26, %r147, 4;
	add.s64 	%rd27, %rd1, %rd26;
	ld.global.u32 	%r148, [%rd27];
	add.s32 	%r198, %r148, -1;
	atom.global.add.u32 	%r149, [%rd27], -1;
$L__BB0_18:
	add.s32 	%r150, %r196, 6;
	setp.ne.s32 	%p11, %r1, %r150;
	@%p11 bra 	$L__BB0_20;
	ld.global.u32 	%r151, [%rd4];
	div.u32 	%r152, %r151, %r53;
	mul.wide.u32 	%rd28, %r152, 4;
	add.s64 	%rd29, %rd1, %rd28;
	ld.global.u32 	%r153, [%rd29];
	add.s32 	%r198, %r153, -1;
	atom.global.add.u32 	%r154, [%rd29], -1;
$L__BB0_20:
	add.s32 	%r155, %r196, 7;
	setp.ne.s32 	%p12, %r1, %r155;
	@%p12 bra 	$L__BB0_22;
	ld.global.u32 	%r156, [%rd4];
	div.u32 	%r157, %r156, %r53;
	mul.wide.u32 	%rd30, %r157, 4;
	add.s64 	%rd31, %rd1, %rd30;
	ld.global.u32 	%r158, [%rd31];
	add.s32 	%r198, %r158, -1;
	atom.global.add.u32 	%r159, [%rd31], -1;
$L__BB0_22:
	add.s32 	%r196, %r196, 8;
	add.s32 	%r195, %r195, 8;
	setp.ne.s32 	%p13, %r196, %r214;
	@%p13 bra 	$L__BB0_6;
$L__BB0_23:
	setp.eq.s32 	%p14, %r3, 0;
	@%p14 bra 	$L__BB0_44;
	and.b32  	%r30, %r54, 3;
	setp.lt.u32 	%p15, %r3, 4;
	@%p15 bra 	$L__BB0_34;
	setp.ne.s32 	%p16, %r1, %r214;
	@%p16 bra 	$L__BB0_27;
	ld.global.u32 	%r161, [%rd4];
	div.u32 	%r162, %r161, %r53;
	mul.wide.u32 	%rd32, %r162, 4;
	add.s64 	%rd33, %rd1, %rd32;
	ld.global.u32 	%r163, [%rd33];
	add.s32 	%r198, %r163, -1;
	atom.global.add.u32 	%r164, [%rd33], -1;
$L__BB0_27:
	add.s32 	%r165, %r214, 1;
	setp.ne.s32 	%p17, %r1, %r165;
	@%p17 bra 	$L__BB0_29;
	ld.global.u32 	%r166, [%rd4];
	div.u32 	%r167, %r166, %r53;
	mul.wide.u32 	%rd34, %r167, 4;
	add.s64 	%rd35, %rd1, %rd34;
	ld.global.u32 	%r168, [%rd35];
	add.s32 	%r198, %r168, -1;
	atom.global.add.u32 	%r169, [%rd35], -1;
$L__BB0_29:
	add.s32 	%r170, %r214, 2;
	setp.ne.s32 	%p18, %r1, %r170;
	@%p18 bra 	$L__BB0_31;
	ld.global.u32 	%r171, [%rd4];
	div.u32 	%r172, %r171, %r53;
	mul.wide.u32 	%rd36, %r172, 4;
	add.s64 	%rd37, %rd1, %rd36;
	ld.global.u32 	%r173, [%rd37];
	add.s32 	%r198, %r173, -1;
	atom.global.add.u32 	%r174, [%rd37], -1;
$L__BB0_31:
	add.s32 	%r175, %r214, 3;
	setp.ne.s32 	%p19, %r1, %r175;
	@%p19 bra 	$L__BB0_33;
	ld.global.u32 	%r176, [%rd4];
	div.u32 	%r177, %r176, %r53;
	mul.wide.u32 	%rd38, %r177, 4;
	add.s64 	%rd39, %rd1, %rd38;
	ld.global.u32 	%r178, [%rd39];
	add.s32 	%r198, %r178, -1;
	atom.global.add.u32 	%r179, [%rd39], -1;
$L__BB0_33:
	add.s32 	%r214, %r214, 4;
$L__BB0_34:
	setp.eq.s32 	%p20, %r30, 0;
	@%p20 bra 	$L__BB0_44;
	setp.eq.s32 	%p21, %r30, 1;
	@%p21 bra 	$L__BB0_41;
	setp.ne.s32 	%p22, %r1, %r214;
	@%p22 bra 	$L__BB0_38;
	ld.global.u32 	%r181, [%rd4];
	div.u32 	%r182, %r181, %r53;
	mul.wide.u32 	%rd40, %r182, 4;
	add.s64 	%rd41, %rd1, %rd40;
	ld.global.u32 	%r183, [%rd41];
	add.s32 	%r198, %r183, -1;
	atom.global.add.u32 	%r184, [%rd41], -1;
$L__BB0_38:
	add.s32 	%r185, %r214, 1;
	setp.ne.s32 	%p23, %r1, %r185;
	@%p23 bra 	$L__BB0_40;
	ld.global.u32 	%r186, [%rd4];
	div.u32 	%r187, %r186, %r53;
	mul.wide.u32 	%rd42, %r187, 4;
	add.s64 	%rd43, %rd1, %rd42;
	ld.global.u32 	%r188, [%rd43];
	add.s32 	%r198, %r188, -1;
	atom.global.add.u32 	%r189, [%rd43], -1;
$L__BB0_40:
	add.s32 	%r214, %r214, 2;
$L__BB0_41:
	and.b32  	%r190, %r54, 1;
	setp.eq.b32 	%p24, %r190, 1;
	not.pred 	%p25, %p24;
	@%p25 bra 	$L__BB0_44;
	setp.ne.s32 	%p26, %r1, %r214;
	@%p26 bra 	$L__BB0_44;
	ld.global.u32 	%r191, [%rd4];
	div.u32 	%r192, %r191, %r53;
	mul.wide.u32 	%rd44, %r192, 4;
	add.s64 	%rd45, %rd1, %rd44;
	ld.global.u32 	%r193, [%rd45];
	add.s32 	%r198, %r193, -1;
	atom.global.add.u32 	%r194, [%rd45], -1;
$L__BB0_44:
	st.shared.u32 	[_ZZ9radixSortPjiiPiS0_S0_E1i], %r54;
	cvt.s64.s32 	%rd48, %r198;
$L__BB0_45:
	bar.sync 	0;
	shl.b64 	%rd46, %rd48, 2;
	add.s64 	%rd47, %rd3, %rd46;
	st.global.u32 	[%rd47], %r2;
$L__BB0_46:
	bar.sync 	0;
	ret;

}
	// .globl	_Z10radix_SortPjiiiPiS0_S0_
.visible .entry _Z10radix_SortPjiiiPiS0_S0_(
	.param .u64 .ptr .align 1 _Z10radix_SortPjiiiPiS0_S0__param_0,
	.param .u32 _Z10radix_SortPjiiiPiS0_S0__param_1,
	.param .u32 _Z10radix_SortPjiiiPiS0_S0__param_2,
	.param .u32 _Z10radix_SortPjiiiPiS0_S0__param_3,
	.param .u64 .ptr .align 1 _Z10radix_SortPjiiiPiS0_S0__param_4,
	.param .u64 .ptr .align 1 _Z10radix_SortPjiiiPiS0_S0__param_5,
	.param .u64 .ptr .align 1 _Z10radix_SortPjiiiPiS0_S0__param_6
)
{
	.reg .pred 	%p<3>;
	.reg .b32 	%r<69>;
	.reg .b64 	%rd<15>;

	ld.param.u64 	%rd5, [_Z10radix_SortPjiiiPiS0_S0__param_0];
	ld.param.u32 	%r2, [_Z10radix_SortPjiiiPiS0_S0__param_1];
	ld.param.u32 	%r4, [_Z10radix_SortPjiiiPiS0_S0__param_2];
	ld.param.u32 	%r3, [_Z10radix_SortPjiiiPiS0_S0__param_3];
	ld.param.u64 	%rd6, [_Z10radix_SortPjiiiPiS0_S0__param_4];
	ld.param.u64 	%rd4, [_Z10radix_SortPjiiiPiS0_S0__param_5];
	ld.param.u64 	%rd7, [_Z10radix_SortPjiiiPiS0_S0__param_6];
	cvta.to.global.u64 	%rd1, %rd7;
	cvta.to.global.u64 	%rd2, %rd6;
	cvta.to.global.u64 	%rd8, %rd5;
	mov.u32 	%r5, %tid.x;
	mov.u32 	%r6, %ctaid.x;
	mov.u32 	%r7, %ntid.x;
	mad.lo.s32 	%r8, %r6, %r7, %r5;
	add.s32 	%r1, %r8, %r4;
	setp.ge.s32 	%p1, %r1, %r3;
	mul.wide.s32 	%rd9, %r1, 4;
	add.s64 	%rd3, %rd8, %rd9;
	@%p1 bra 	$L__BB1_2;
	ld.global.u32 	%r9, [%rd3];
	div.u32 	%r10, %r9, %r2;
	mul.wide.u32 	%rd10, %r10, 4;
	add.s64 	%rd11, %rd2, %rd10;
	atom.global.add.u32 	%r11, [%rd11], 1;
$L__BB1_2:
	cvta.to.global.u64 	%rd12, %rd4;
	setp.ge.s32 	%p2, %r1, %r3;
	bar.sync 	0;
	ld.global.u32 	%r12, [%rd2];
	st.global.u32 	[%rd12], %r12;
	st.global.u32 	[%rd1], %r12;
	ld.global.u32 	%r13, [%rd2+4];
	add.s32 	%r14, %r13, %r12;
	st.global.u32 	[%rd1+4], %r14;
	ld.global.u32 	%r15, [%rd12];
	ld.global.u32 	%r16, [%rd2+4];
	add.s32 	%r17, %r16, %r15;
	st.global.u32 	[%rd12+4], %r17;
	ld.global.u32 	%r18, [%rd1+4];
	ld.global.u32 	%r19, [%rd2+8];
	add.s32 	%r20, %r19, %r18;
	st.global.u32 	[%rd1+8], %r20;
	ld.global.u32 	%r21, [%rd12+4];
	ld.global.u32 	%r22, [%rd2+8];
	add.s32 	%r23, %r22, %r21;
	st.global.u32 	[%rd12+8], %r23;
	ld.global.u32 	%r24, [%rd1+8];
	ld.global.u32 	%r25, [%rd2+12];
	add.s32 	%r26, %r25, %r24;
	st.global.u32 	[%rd1+12], %r26;
	ld.global.u32 	%r27, [%rd12+8];
	ld.global.u32 	%r28, [%rd2+12];
	add.s32 	%r29, %r28, %r27;
	st.global.u32 	[%rd12+12], %r29;
	ld.global.u32 	%r30, [%rd1+12];
	ld.global.u32 	%r31, [%rd2+16];
	add.s32 	%r32, %r31, %r30;
	st.global.u32 	[%rd1+16], %r32;
	ld.global.u32 	%r33, [%rd12+12];
	ld.global.u32 	%r34, [%rd2+16];
	add.s32 	%r35, %r34, %r33;
	st.global.u32 	[%rd12+16], %r35;
	ld.global.u32 	%r36, [%rd1+16];
	ld.global.u32 	%r37, [%rd2+20];
	add.s32 	%r38, %r37, %r36;
	st.global.u32 	[%rd1+20], %r38;
	ld.global.u32 	%r39, [%rd12+16];
	ld.global.u32 	%r40, [%rd2+20];
	add.s32 	%r41, %r40, %r39;
	st.global.u32 	[%rd12+20], %r41;
	ld.global.u32 	%r42, [%rd1+20];
	ld.global.u32 	%r43, [%rd2+24];
	add.s32 	%r44, %r43, %r42;
	st.global.u32 	[%rd1+24], %r44;
	ld.global.u32 	%r45, [%rd12+20];
	ld.global.u32 	%r46, [%rd2+24];
	add.s32 	%r47, %r46, %r45;
	st.global.u32 	[%rd12+24], %r47;
	ld.global.u32 	%r48, [%rd1+24];
	ld.global.u32 	%r49, [%rd2+28];
	add.s32 	%r50, %r49, %r48;
	st.global.u32 	[%rd1+28], %r50;
	ld.global.u32 	%r51, [%rd12+24];
	ld.global.u32 	%r52, [%rd2+28];
	add.s32 	%r53, %r52, %r51;
	st.global.u32 	[%rd12+28], %r53;
	ld.global.u32 	%r54, [%rd1+28];
	ld.global.u32 	%r55, [%rd2+32];
	add.s32 	%r56, %r55, %r54;
	st.global.u32 	[%rd1+32], %r56;
	ld.global.u32 	%r57, [%rd12+28];
	ld.global.u32 	%r58, [%rd2+32];
	add.s32 	%r59, %r58, %r57;
	st.global.u32 	[%rd12+32], %r59;
	ld.global.u32 	%r60, [%rd1+32];
	ld.global.u32 	%r61, [%rd2+36];
	add.s32 	%r62, %r61, %r60;
	st.global.u32 	[%rd1+36], %r62;
	ld.global.u32 	%r63, [%rd12+32];
	ld.global.u32 	%r64, [%rd2+36];
	add.s32 	%r65, %r64, %r63;
	st.global.u32 	[%rd12+36], %r65;
	@%p2 bra 	$L__BB1_4;
	ld.global.u32 	%r66, [%rd3];
	bar.sync 	0;
	div.s32 	%r67, %r66, %r2;
	mul.wide.s32 	%rd13, %r67, 4;
	add.s64 	%rd14, %rd1, %rd13;
	atom.global.add.u32 	%r68, [%rd14], -1;
$L__BB1_4:
	bar.sync 	0;
	ret;

}


// ===== COMPILED SASS (sm_100) =====

	.target	sm_100

	.elftype	@"ET_EXEC"


//--------------------- .note.nv.tkinfo           --------------------------
	.section	.note.nv.tkinfo,"",@"SHT_NOTE"
	.sectionflags	@"SHF_NOTE_NV_TKINFO"
	.tkinfo
        /*0018*/ 	.word	0x00000002
        /*0030*/ 	.string	""
        /*0030*/ 	.string	"ptxas"
        /*0030*/ 	.string	"Cuda compilation tools, release 13.0, V13.0.88"
        /*0030*/ 	.string	"Build cuda_13.0.r13.0/compiler.36424714_0"
        /*0030*/ 	.string	"-arch sm_100 -m 64 "



//--------------------- .note.nv.cuinfo           --------------------------
	.section	.note.nv.cuinfo,"",@"SHT_NOTE"
	.sectionflags	@"SHF_NOTE_NV_CUINFO"
        /*0018*/ 	.short	0x0002
        /*001a*/ 	.short	0x0064
        /*001c*/ 	.short	0x0082
	.zero		2


//--------------------- .nv.info                  --------------------------
	.section	.nv.info,"",@"SHT_CUDA_INFO"
	.align	4


	//----- nvinfo : EIATTR_REGCOUNT
	.align		4
        /*0000*/ 	.byte	0x04, 0x2f
        /*0002*/ 	.short	(.L_1 - .L_0)
	.align		4
.L_0:
        /*0004*/ 	.word	index@(_Z9radixSortPjiiPiS0_S0_)
        /*0008*/ 	.word	0x00000016


	//----- nvinfo : EIATTR_FRAME_SIZE
	.align		4
.L_1:
        /*000c*/ 	.byte	0x04, 0x11
        /*000e*/ 	.short	(.L_3 - .L_2)
	.align		4
.L_2:
        /*0010*/ 	.word	index@(_Z9radixSortPjiiPiS0_S0_)
        /*0014*/ 	.word	0x00000000


	//----- nvinfo : EIATTR_REGCOUNT
	.align		4
.L_3:
        /*0018*/ 	.byte	0x04, 0x2f
        /*001a*/ 	.short	(.L_5 - .L_4)
	.align		4
.L_4:
        /*001c*/ 	.word	index@(_Z10radix_SortPjiiiPiS0_S0_)
        /*0020*/ 	.word	0x00000014


	//----- nvinfo : EIATTR_FRAME_SIZE
	.align		4
.L_5:
        /*0024*/ 	.byte	0x04, 0x11
        /*0026*/ 	.short	(.L_7 - .L_6)
	.align		4
.L_6:
        /*0028*/ 	.word	index@(_Z10radix_SortPjiiiPiS0_S0_)
        /*002c*/ 	.word	0x00000000


	//----- nvinfo : EIATTR_MIN_STACK_SIZE
	.align		4
.L_7:
        /*0030*/ 	.byte	0x04, 0x12
        /*0032*/ 	.short	(.L_9 - .L_8)
	.align		4
.L_8:
        /*0034*/ 	.word	index@(_Z10radix_SortPjiiiPiS0_S0_)
        /*0038*/ 	.word	0x00000000


	//----- nvinfo : EIATTR_MIN_STACK_SIZE
	.align		4
.L_9:
        /*003c*/ 	.byte	0x04, 0x12
        /*003e*/ 	.short	(.L_11 - .L_10)
	.align		4
.L_10:
        /*0040*/ 	.word	index@(_Z9radixSortPjiiPiS0_S0_)
        /*0044*/ 	.word	0x00000000
.L_11:


//--------------------- .nv.compat                --------------------------
	.section	.nv.compat,"",@"SHT_CUDA_COMPAT_INFO"
	.align	4
        /*0000*/ 	.byte	0x02, 0x09, 0x00, 0x00, 0x02, 0x02, 0x01, 0x00, 0x02, 0x05, 0x05, 0x00, 0x03, 0x07, 0x01, 0x01
        /*0010*/ 	.byte	0x02, 0x03, 0x00, 0x00, 0x02, 0x06, 0x01, 0x00, 0x04, 0x0b, 0x08, 0x00, 0x09, 0x00, 0x00, 0x00
        /*0020*/ 	.byte	0x00, 0x00, 0x00, 0x00


//--------------------- .nv.info._Z10radix_SortPjiiiPiS0_S0_ --------------------------
	.section	.nv.info._Z10radix_SortPjiiiPiS0_S0_,"",@"SHT_CUDA_INFO"
	.sectionflags	@""
	.align	4


	//----- nvinfo : EIATTR_CUDA_API_VERSION
	.align		4
        /*0000*/ 	.byte	0x04, 0x37
        /*0002*/ 	.short	(.L_13 - .L_12)
.L_12:
        /*0004*/ 	.word	0x00000082


	//----- nvinfo : EIATTR_KPARAM_INFO
	.align		4
.L_13:
        /*0008*/ 	.byte	0x04, 0x17
        /*000a*/ 	.short	(.L_15 - .L_14)
.L_14:
        /*000c*/ 	.word	0x00000000
        /*0010*/ 	.short	0x0006
        /*0012*/ 	.short	0x0028
        /*0014*/ 	.byte	0x00, 0xf5, 0x21, 0x00


	//----- nvinfo : EIATTR_KPARAM_INFO
	.align		4
.L_15:
        /*0018*/ 	.byte	0x04, 0x17
        /*001a*/ 	.short	(.L_17 - .L_16)
.L_16:
        /*001c*/ 	.word	0x00000000
        /*0020*/ 	.short	0x0005
        /*0022*/ 	.short	0x0020
        /*0024*/ 	.byte	0x00, 0xf5, 0x21, 0x00


	//----- nvinfo : EIATTR_KPARAM_INFO
	.align		4
.L_17:
        /*0028*/ 	.byte	0x04, 0x17
        /*002a*/ 	.short	(.L_19 - .L_18)
.L_18:
        /*002c*/ 	.word	0x00000000
        /*0030*/ 	.short	0x0004
        /*0032*/ 	.short	0x0018
        /*0034*/ 	.byte	0x00, 0xf5, 0x21, 0x00


	//----- nvinfo : EIATTR_KPARAM_INFO
	.align		4
.L_19:
        /*0038*/ 	.byte	0x04, 0x17
        /*003a*/ 	.short	(.L_21 - .L_20)
.L_20:
        /*003c*/ 	.word	0x00000000
        /*0040*/ 	.short	0x0003
        /*0042*/ 	.short	0x0010
        /*0044*/ 	.byte	0x00, 0xf0, 0x11, 0x00


	//----- nvinfo : EIATTR_KPARAM_INFO
	.align		4
.L_21:
        /*0048*/ 	.byte	0x04, 0x17
        /*004a*/ 	.short	(.L_23 - .L_22)
.L_22:
        /*004c*/ 	.word	0x00000000
        /*0050*/ 	.short	0x0002
        /*0052*/ 	.short	0x000c
        /*0054*/ 	.byte	0x00, 0xf0, 0x11, 0x00


	//----- nvinfo : EIATTR_KPARAM_INFO
	.align		4
.L_23:
        /*0058*/ 	.byte	0x04, 0x17
        /*005a*/ 	.short	(.L_25 - .L_24)
.L_24:
        /*005c*/ 	.word	0x00000000
        /*0060*/ 	.short	0x0001
        /*0062*/ 	.short	0x0008
        /*0064*/ 	.byte	0x00, 0xf0, 0x11, 0x00


	//----- nvinfo : EIATTR_KPARAM_INFO
	.align		4
.L_25:
        /*0068*/ 	.byte	0x04, 0x17
        /*006a*/ 	.short	(.L_27 - .L_26)
.L_26:
        /*006c*/ 	.word	0x00000000
        /*0070*/ 	.short	0x0000
        /*0072*/ 	.short	0x0000
        /*0074*/ 	.byte	0x00, 0xf5, 0x21, 0x00


	//----- nvinfo : EIATTR_SPARSE_MMA_MASK
	.align		4
.L_27:
        /*0078*/ 	.byte	0x03, 0x50
        /*007a*/ 	.short	0x0000


	//----- nvinfo : EIATTR_MAXREG_COUNT
	.align		4
        /*007c*/ 	.byte	0x03, 0x1b
        /*007e*/ 	.short	0x00ff


	//----- nvinfo : EIATTR_NUM_BARRIERS
	.align		4
        /*0080*/ 	.byte	0x02, 0x4c
        /*0082*/ 	.byte	0x01
	.zero		1


	//----- nvinfo : EIATTR_MERCURY_ISA_VERSION
	.align		4
        /*0084*/ 	.byte	0x03, 0x5f
        /*0086*/ 	.short	0x0101


	//----- nvinfo : EIATTR_VRC_CTA_INIT_COUNT
	.align		4
        /*0088*/ 	.byte	0x02, 0x4a
	.zero		1
	.zero		1


	//----- nvinfo : EIATTR_EXIT_INSTR_OFFSETS
	.align		4
        /*008c*/ 	.byte	0x04, 0x1c
        /*008e*/ 	.short	(.L_29 - .L_28)


	//   ....[0]....
.L_28:
        /*0090*/ 	.word	0x00000970


	//----- nvinfo : EIATTR_CRS_STACK_SIZE
	.align		4
.L_29:
        /*0094*/ 	.byte	0x04, 0x1e
        /*0096*/ 	.short	(.L_31 - .L_30)
.L_30:
        /*0098*/ 	.word	0x00000000


	//----- nvinfo : EIATTR_CBANK_PARAM_SIZE
	.align		4
.L_31:
        /*009c*/ 	.byte	0x03, 0x19
        /*009e*/ 	.short	0x0030


	//----- nvinfo : EIATTR_PARAM_CBANK
	.align		4
        /*00a0*/ 	.byte	0x04, 0x0a
        /*00a2*/ 	.short	(.L_33 - .L_32)
	.align		4
.L_32:
        /*00a4*/ 	.word	index@(.nv.constant0._Z10radix_SortPjiiiPiS0_S0_)
        /*00a8*/ 	.short	0x0380
        /*00aa*/ 	.short	0x0030


	//----- nvinfo : EIATTR_SW_WAR
	.align		4
.L_33:
        /*00ac*/ 	.byte	0x04, 0x36
        /*00ae*/ 	.short	(.L_35 - .L_34)
.L_34:
        /*00b0*/ 	.word	0x00000008
.L_35:


//--------------------- .nv.info._Z9radixSortPjiiPiS0_S0_ --------------------------
	.section	.nv.info._Z9radixSortPjiiPiS0_S0_,"",@"SHT_CUDA_INFO"
	.sectionflags	@""
	.align	4


	//----- nvinfo : EIATTR_CUDA_API_VERSION
	.align		4
        /*0000*/ 	.byte	0x04, 0x37
        /*0002*/ 	.short	(.L_37 - .L_36)
.L_36:
        /*0004*/ 	.word	0x00000082


	//----- nvinfo : EIATTR_KPARAM_INFO
	.align		4
.L_37:
        /*0008*/ 	.byte	0x04, 0x17
        /*000a*/ 	.short	(.L_39 - .L_38)
.L_38:
        /*000c*/ 	.word	0x00000000
        /*0010*/ 	.short	0x0005
        /*0012*/ 	.short	0x0020
        /*0014*/ 	.byte	0x00, 0xf5, 0x21, 0x00


	//----- nvinfo : EIATTR_KPARAM_INFO
	.align		4
.L_39:
        /*0018*/ 	.byte	0x04, 0x17
        /*001a*/ 	.short	(.L_41 - .L_40)
.L_40:
        /*001c*/ 	.word	0x00000000
        /*0020*/ 	.short	0x0004
        /*0022*/ 	.short	0x0018
        /*0024*/ 	.byte	0x00, 0xf5, 0x21, 0x00


	//----- nvinfo : EIATTR_KPARAM_INFO
	.align		4
.L_41:
        /*0028*/ 	.byte	0x04, 0x17
        /*002a*/ 	.short	(.L_43 - .L_42)
.L_42:
        /*002c*/ 	.word	0x00000000
        /*0030*/ 	.short	0x0003
        /*0032*/ 	.short	0x0010
        /*0034*/ 	.byte	0x00, 0xf5, 0x21, 0x00


	//----- nvinfo : EIATTR_KPARAM_INFO
	.align		4
.L_43:
        /*0038*/ 	.byte	0x04, 0x17
        /*003a*/ 	.short	(.L_45 - .L_44)
.L_44:
        /*003c*/ 	.word	0x00000000
        /*0040*/ 	.short	0x0002
        /*0042*/ 	.short	0x000c
        /*0044*/ 	.byte	0x00, 0xf0, 0x11, 0x00


	//----- nvinfo : EIATTR_KPARAM_INFO
	.align		4
.L_45:
        /*0048*/ 	.byte	0x04, 0x17
        /*004a*/ 	.short	(.L_47 - .L_46)
.L_46:
        /*004c*/ 	.word	0x00000000
        /*0050*/ 	.short	0x0001
        /*0052*/ 	.short	0x0008
        /*0054*/ 	.byte	0x00, 0xf0, 0x11, 0x00


	//----- nvinfo : EIATTR_KPARAM_INFO
	.align		4
.L_47:
        /*0058*/ 	.byte	0x04, 0x17
        /*005a*/ 	.short	(.L_49 - .L_48)
.L_48:
        /*005c*/ 	.word	0x00000000
        /*0060*/ 	.short	0x0000
        /*0062*/ 	.short	0x0000
        /*0064*/ 	.byte	0x00, 0xf5, 0x21, 0x00


	//----- nvinfo : EIATTR_SPARSE_MMA_MASK
	.align		4
.L_49:
        /*0068*/ 	.byte	0x03, 0x50
        /*006a*/ 	.short	0x0000


	//----- nvinfo : EIATTR_MAXREG_COUNT
	.align		4
        /*006c*/ 	.byte	0x03, 0x1b
        /*006e*/ 	.short	0x00ff


	//----- nvinfo : EIATTR_NUM_BARRIERS
	.align		4
        /*0070*/ 	.byte	0x02, 0x4c
        /*0072*/ 	.byte	0x01
	.zero		1


	//----- nvinfo : EIATTR_MERCURY_ISA_VERSION
	.align		4
        /*0074*/ 	.byte	0x03, 0x5f
        /*0076*/ 	.short	0x0101


	//----- nvinfo : EIATTR_VRC_CTA_INIT_COUNT
	.align		4
        /*0078*/ 	.byte	0x02, 0x4a
	.zero		1
	.zero		1


	//----- nvinfo : EIATTR_EXIT_INSTR_OFFSETS
	.align		4
        /*007c*/ 	.byte	0x04, 0x1c
        /*007e*/ 	.short	(.L_51 - .L_50)


	//   ....[0]....
.L_50:
        /*0080*/ 	.word	0x00002630


	//----- nvinfo : EIATTR_CRS_STACK_SIZE
	.align		4
.L_51:
        /*0084*/ 	.byte	0x04, 0x1e
        /*0086*/ 	.short	(.L_53 - .L_52)
.L_52:
        /*0088*/ 	.word	0x00000000


	//----- nvinfo : EIATTR_CBANK_PARAM_SIZE
	.align		4
.L_53:
        /*008c*/ 	.byte	0x03, 0x19
        /*008e*/ 	.short	0x0028


	//----- nvinfo : EIATTR_PARAM_CBANK
	.align		4
        /*0090*/ 	.byte	0x04, 0x0a
        /*0092*/ 	.short	(.L_55 - .L_54)
	.align		4
.L_54:
        /*0094*/ 	.word	index@(.nv.constant0._Z9radixSortPjiiPiS0_S0_)
        /*0098*/ 	.short	0x0380
        /*009a*/ 	.short	0x0028


	//----- nvinfo : EIATTR_SW_WAR
	.align		4
.L_55:
        /*009c*/ 	.byte	0x04, 0x36
        /*009e*/ 	.short	(.L_57 - .L_56)
.L_56:
        /*00a0*/ 	.word	0x00000008
.L_57:


//--------------------- .nv.callgraph             --------------------------
	.section	.nv.callgraph,"",@"SHT_CUDA_CALLGRAPH"
	.align	4
	.sectionentsize	8
	.align		4
        /*0000*/ 	.word	0x00000000
	.align		4
        /*0004*/ 	.word	0xffffffff
	.align		4
        /*0008*/ 	.word	0x00000000
	.align		4
        /*000c*/ 	.word	0xfffffffe
	.align		4
        /*0010*/ 	.word	0x00000000
	.align		4
        /*0014*/ 	.word	0xfffffffd
	.align		4
        /*0018*/ 	.word	0x00000000
	.align		4
        /*001c*/ 	.word	0xfffffffc


//--------------------- .text._Z10radix_SortPjiiiPiS0_S0_ --------------------------
	.section	.text._Z10radix_SortPjiiiPiS0_S0_,"ax",@progbits
	.align	128
        .global         _Z10radix_SortPjiiiPiS0_S0_
        .type           _Z10radix_SortPjiiiPiS0_S0_,@function
        .size           _Z10radix_SortPjiiiPiS0_S0_,(.L_x_43 - _Z10radix_SortPjiiiPiS0_S0_)
        .other          _Z10radix_SortPjiiiPiS0_S0_,@"STO_CUDA_ENTRY STV_DEFAULT"
_Z10radix_SortPjiiiPiS0_S0_:
.text._Z10radix_SortPjiiiPiS0_S0_:
[----:B------:R-:W-:Y:S01]  /*0000*/  LDC R1, c[0x0][0x37c] ;  /* 0x0000df00ff017b82 */ /* 0x000fe20000000800 */
[----:B------:R-:W0:Y:S07]  /*0010*/  S2R R0, SR_TID.X ;  /* 0x0000000000007919 */ /* 0x000e2e0000002100 */
[----:B------:R-:W0:Y:S01]  /*0020*/  S2UR UR4, SR_CTAID.X ;  /* 0x00000000000479c3 */ /* 0x000e220000002500 */
[----:B------:R-:W1:Y:S01]  /*0030*/  LDCU UR5, c[0x0][0x38c] ;  /* 0x00007180ff0577ac */ /* 0x000e620008000800 */
[----:B------:R-:W-:Y:S01]  /*0040*/  BSSY.RECONVERGENT B0, `(.L_x_0) ;  /* 0x0000023000007945 */ /* 0x000fe20003800200 */
[----:B------:R-:W2:Y:S05]  /*0050*/  LDCU UR6, c[0x0][0x390] ;  /* 0x00007200ff0677ac */ /* 0x000eaa0008000800 */
[----:B------:R-:W0:Y:S08]  /*0060*/  LDC R7, c[0x0][0x360] ;  /* 0x0000d800ff077b82 */ /* 0x000e300000000800 */
[----:B------:R-:W3:Y:S08]  /*0070*/  LDC.64 R4, c[0x0][0x380] ;  /* 0x0000e000ff047b82 */ /* 0x000ef00000000a00 */
[----:B------:R-:W4:Y:S01]  /*0080*/  LDC.64 R2, c[0x0][0x398] ;  /* 0x0000e600ff027b82 */ /* 0x000f220000000a00 */
[----:B0-----:R-:W-:-:S04]  /*0090*/  IMAD R0, R7, UR4, R0 ;  /* 0x0000000407007c24 */ /* 0x001fc8000f8e0200 */
[----:B-1----:R-:W-:Y:S01]  /*00a0*/  VIADD R7, R0, UR5 ;  /* 0x0000000500077c36 */ /* 0x002fe20008000000 */
[----:B------:R-:W0:Y:S03]  /*00b0*/  LDCU.64 UR4, c[0x0][0x358] ;  /* 0x00006b00ff0477ac */ /* 0x000e260008000a00 */
[C---:B---3--:R-:W-:Y:S01]  /*00c0*/  IMAD.WIDE R4, R7.reuse, 0x4, R4 ;  /* 0x0000000407047825 */ /* 0x048fe200078e0204 */
[----:B--2---:R-:W-:-:S13]  /*00d0*/  ISETP.GE.AND P3, PT, R7, UR6, PT ;  /* 0x0000000607007c0c */ /* 0x004fda000bf66270 */
[----:B----4-:R-:W-:Y:S05]  /*00e0*/  @P3 BRA `(.L_x_1) ;  /* 0x0000000000603947 */ /* 0x010fea0003800000 */
[----:B0-----:R-:W2:Y:S01]  /*00f0*/  LDG.E R0, desc[UR4][R4.64] ;  /* 0x0000000404007981 */ /* 0x001ea2000c1e1900 */
[----:B------:R-:W0:Y:S01]  /*0100*/  LDCU UR6, c[0x0][0x388] ;  /* 0x00007100ff0677ac */ /* 0x000e220008000800 */
[----:B------:R-:W-:Y:S01]  /*0110*/  HFMA2 R11, -RZ, RZ, 0, 5.9604644775390625e-08 ;  /* 0x00000001ff0b7431 */ /* 0x000fe200000001ff */
[----:B0-----:R-:W0:Y:S01]  /*0120*/  I2F.U32.RP R8, UR6 ;  /* 0x0000000600087d06 */ /* 0x001e220008209000 */
[----:B------:R-:W-:-:S07]  /*0130*/  ISETP.NE.U32.AND P2, PT, RZ, UR6, PT ;  /* 0x00000006ff007c0c */ /* 0x000fce000bf45070 */
[----:B0-----:R-:W0:Y:S02]  /*0140*/  MUFU.RCP R8, R8 ;  /* 0x0000000800087308 */ /* 0x001e240000001000 */
[----:B0-----:R-:W-:-:S06]  /*0150*/  VIADD R6, R8, 0xffffffe ;  /* 0x0ffffffe08067836 */ /* 0x001fcc0000000000 */
[----:B------:R0:W1:Y:S02]  /*0160*/  F2I.FTZ.U32.TRUNC.NTZ R7, R6 ;  /* 0x0000000600077305 */ /* 0x000064000021f000 */
[----:B0-----:R-:W-:Y:S01]  /*0170*/  IMAD.MOV.U32 R6, RZ, RZ, RZ ;  /* 0x000000ffff067224 */ /* 0x001fe200078e00ff */
[----:B-1----:R-:W-:-:S05]  /*0180*/  IADD3 R9, PT, PT, RZ, -R7, RZ ;  /* 0x80000007ff097210 */ /* 0x002fca0007ffe0ff */
[----:B------:R-:W-:-:S04]  /*0190*/  IMAD R9, R9, UR6, RZ ;  /* 0x0000000609097c24 */ /* 0x000fc8000f8e02ff */
[----:B------:R-:W-:-:S06]  /*01a0*/  IMAD.HI.U32 R7, R7, R9, R6 ;  /* 0x0000000907077227 */ /* 0x000fcc00078e0006 */
[----:B--2---:R-:W-:-:S05]  /*01b0*/  IMAD.HI.U32 R9, R7, R0, RZ ;  /* 0x0000000007097227 */ /* 0x004fca00078e00ff */
[----:B------:R-:W-:-:S05]  /*01c0*/  IADD3 R7, PT, PT, -R9, RZ, RZ ;  /* 0x000000ff09077210 */ /* 0x000fca0007ffe1ff */
[----:B------:R-:W-:Y:S02]  /*01d0*/  IMAD R0, R7, UR6, R0 ;  /* 0x0000000607007c24 */ /* 0x000fe4000f8e0200 */
[----:B------:R-:W0:Y:S03]  /*01e0*/  LDC.64 R6, c[0x0][0x398] ;  /* 0x0000e600ff067b82 */ /* 0x000e260000000a00 */
[----:B------:R-:W-:-:S13]  /*01f0*/  ISETP.GE.U32.AND P0, PT, R0, UR6, PT ;  /* 0x0000000600007c0c */ /* 0x000fda000bf06070 */
[----:B------:R-:W-:Y:S01]  /*0200*/  @P0 VIADD R0, R0, -UR6 ;  /* 0x8000000600000c36 */ /* 0x000fe20008000000 */
[----:B------:R-:W-:-:S04]  /*0210*/  @P0 IADD3 R9, PT, PT, R9, 0x1, RZ ;  /* 0x0000000109090810 */ /* 0x000fc80007ffe0ff */
[----:B------:R-:W-:-:S13]  /*0220*/  ISETP.GE.U32.AND P1, PT, R0, UR6, PT ;  /* 0x0000000600007c0c */ /* 0x000fda000bf26070 */
[----:B------:R-:W-:Y:S01]  /*0230*/  @P1 VIADD R9, R9, 0x1 ;  /* 0x0000000109091836 */ /* 0x000fe20000000000 */
[----:B------:R-:W-:-:S05]  /*0240*/  @!P2 LOP3.LUT R9, RZ, UR6, RZ, 0x33, !PT ;  /* 0x00000006ff09ac12 */ /* 0x000fca000f8e33ff */
[----:B0-----:R-:W-:-:S05]  /*0250*/  IMAD.WIDE.U32 R6, R9, 0x4, R6 ;  /* 0x0000000409067825 */ /* 0x001fca00078e0006 */
[----:B------:R1:W-:Y:S02]  /*0260*/  REDG.E.ADD.STRONG.GPU desc[UR4][R6.64], R11 ;  /* 0x0000000b0600798e */ /* 0x0003e4000c12e104 */
.L_x_1:
[----:B0-----:R-:W-:Y:S05]  /*0270*/  BSYNC.RECONVERGENT B0 ;  /* 0x0000000000007941 */ /* 0x001fea0003800200 */
.L_x_0:
[----:B------:R-:W-:Y:S06]  /*0280*/  BAR.SYNC.DEFER_BLOCKING 0x0 ;  /* 0x0000000000007b1d */ /* 0x000fec0000010000 */
[----:B-1----:R-:W2:Y:S02]  /*0290*/  LDG.E R11, desc[UR4][R2.64] ;  /* 0x00000004020b7981 */ /* 0x002ea4000c1e1900 */
[----:B------:R-:W2:Y:S08]  /*02a0*/  LDC.64 R6, c[0x0][0x3a0] ;  /* 0x0000e800ff067b82 */ /* 0x000eb00000000a00 */
[----:B------:R-:W0:Y:S01]  /*02b0*/  LDC.64 R8, c[0x0][0x3a8] ;  /* 0x0000ea00ff087b82 */ /* 0x000e220000000a00 */
[----:B--2---:R-:W-:Y:S04]  /*02c0*/  STG.E desc[UR4][R6.64], R11 ;  /* 0x0000000b06007986 */ /* 0x004fe8000c101904 */
[----:B0-----:R0:W-:Y:S04]  /*02d0*/  STG.E desc[UR4][R8.64], R11 ;  /* 0x0000000b08007986 */ /* 0x0011e8000c101904 */
[----:B------:R-:W2:Y:S02]  /*02e0*/  LDG.E R0, desc[UR4][R2.64+0x4] ;  /* 0x0000040402007981 */ /* 0x000ea4000c1e1900 */
[----:B--2---:R-:W-:-:S05]  /*02f0*/  IMAD.IADD R13, R11, 0x1, R0 ;  /* 0x000000010b0d7824 */ /* 0x004fca00078e0200 */
[----:B------:R1:W-:Y:S04]  /*0300*/  STG.E desc[UR4][R8.64+0x4], R13 ;  /* 0x0000040d08007986 */ /* 0x0003e8000c101904 */
[----:B------:R-:W2:Y:S04]  /*0310*/  LDG.E R0, desc[UR4][R6.64] ;  /* 0x0000000406007981 */ /* 0x000ea8000c1e1900 */
[----:B------:R-:W2:Y:S02]  /*0320*/  LDG.E R15, desc[UR4][R2.64+0x4] ;  /* 0x00000404020f7981 */ /* 0x000ea4000c1e1900 */
[----:B--2---:R-:W-:-:S05]  /*0330*/  IADD3 R15, PT, PT, R0, R15, RZ ;  /* 0x0000000f000f7210 */ /* 0x004fca0007ffe0ff */
[----:B------:R2:W-:Y:S04]  /*0340*/  STG.E desc[UR4][R6.64+0x4], R15 ;  /* 0x0000040f06007986 */ /* 0x0005e8000c101904 */
[----:B------:R-:W3:Y:S04]  /*0350*/  LDG.E R0, desc[UR4][R8.64+0x4] ;  /* 0x0000040408007981 */ /* 0x000ee8000c1e1900 */
[----:B------:R-:W3:Y:S02]  /*0360*/  LDG.E R17, desc[UR4][R2.64+0x8] ;  /* 0x0000080402117981 */ /* 0x000ee4000c1e1900 */
[----:B---3--:R-:W-:-:S05]  /*0370*/  IMAD.IADD R17, R0, 0x1, R17 ;  /* 0x0000000100117824 */ /* 0x008fca00078e0211 */
[----:B------:R3:W-:Y:S04]  /*0380*/  STG.E desc[UR4][R8.64+0x8], R17 ;  /* 0x0000081108007986 */ /* 0x0007e8000c101904 */
[----:B------:R-:W4:Y:S04]  /*0390*/  LDG.E R0, desc[UR4][R6.64+0x4] ;  /* 0x0000040406007981 */ /* 0x000f28000c1e1900 */
[----:B0-----:R-:W4:Y:S02]  /*03a0*/  LDG.E R11, desc[UR4][R2.64+0x8] ;  /* 0x00000804020b7981 */ /* 0x001f24000c1e1900 */
[----:B----4-:R-:W-:-:S05]  /*03b0*/  IADD3 R11, PT, PT, R0, R11, RZ ;  /* 0x0000000b000b7210 */ /* 0x010fca0007ffe0ff */
[----:B------:R0:W-:Y:S04]  /*03c0*/  STG.E desc[UR4][R6.64+0x8], R11 ;  /* 0x0000080b06007986 */ /* 0x0001e8000c101904 */
[----:B------:R-:W4:Y:S04]  /*03d0*/  LDG.E R0, desc[UR4][R8.64+0x8] ;  /* 0x0000080408007981 */ /* 0x000f28000c1e1900 */
[----:B-1----:R-:W4:Y:S02]  /*03e0*/  LDG.E R13, desc[UR4][R2.64+0xc] ;  /* 0x00000c04020d7981 */ /* 0x002f24000c1e1900 */
[----:B----4-:R-:W-:-:S05]  /*03f0*/  IMAD.IADD R13, R0, 0x1, R13 ;  /* 0x00000001000d7824 */ /* 0x010fca00078e020d */
[----:B------:R1:W-:Y:S04]  /*0400*/  STG.E desc[UR4][R8.64+0xc], R13 ;  /* 0x00000c0d08007986 */ /* 0x0003e8000c101904 */
[----:B------:R-:W4:Y:S04]  /*0410*/  LDG.E R0, desc[UR4][R6.64+0x8] ;  /* 0x0000080406007981 */ /* 0x000f28000c1e1900 */
[----:B--2---:R-:W4:Y:S02]  /*0420*/  LDG.E R15, desc[UR4][R2.64+0xc] ;  /* 0x00000c04020f7981 */ /* 0x004f24000c1e1900 */
[----:B----4-:R-:W-:-:S05]  /*0430*/  IADD3 R15, PT, PT, R0, R15, RZ ;  /* 0x0000000f000f7210 */ /* 0x010fca0007ffe0ff */
[----:B------:R2:W-:Y:S04]  /*0440*/  STG.E desc[UR4][R6.64+0xc], R15 ;  /* 0x00000c0f06007986 */ /* 0x0005e8000c101904 */
[----:B------:R-:W4:Y:S04]  /*0450*/  LDG.E R0, desc[UR4][R8.64+0xc] ;  /* 0x00000c0408007981 */ /* 0x000f28000c1e1900 */
[----:B---3--:R-:W4:Y:S02]  /*0460*/  LDG.E R17, desc[UR4][R2.64+0x10] ;  /* 0x0000100402117981 */ /* 0x008f24000c1e1900 */
[----:B----4-:R-:W-:-:S05]  /*0470*/  IMAD.IADD R17, R0, 0x1, R17 ;  /* 0x0000000100117824 */ /* 0x010fca00078e0211 */
        /* <DEDUP_REMOVED lines=41> */
[----:B--2---:R-:W2:Y:S04]  /*0710*/  LDG.E R15, desc[UR4][R2.64+0x24] ;  /* 0x00002404020f7981 */ /* 0x004ea8000c1e1900 */
[----:B------:R-:W2:Y:S02]  /*0720*/  LDG.E R0, desc[UR4][R6.64+0x20] ;  /* 0x0000200406007981 */ /* 0x000ea4000c1e1900 */
[----:B--2---:R-:W-:-:S05]  /*0730*/  IADD3 R15, PT, PT, R0, R15, RZ ;  /* 0x0000000f000f7210 */ /* 0x004fca0007ffe0ff */
[----:B------:R3:W-:Y:S01]  /*0740*/  STG.E desc[UR4][R6.64+0x24], R15 ;  /* 0x0000240f06007986 */ /* 0x0007e2000c101904 */
[----:B------:R-:W-:Y:S05]  /*0750*/  @P3 BRA `(.L_x_2) ;  /* 0x00000000007c3947 */ /* 0x000fea0003800000 */
[----:B------:R-:W2:Y:S01]  /*0760*/  LDG.E R4, desc[UR4][R4.64] ;  /* 0x0000000404047981 */ /* 0x000ea2000c1e1900 */
[----:B---3--:R-:W0:Y:S01]  /*0770*/  LDC R11, c[0x0][0x388] ;  /* 0x0000e200ff0b7b82 */ /* 0x008e220000000800 */
[----:B------:R-:W-:Y:S05]  /*0780*/  WARPSYNC.ALL ;  /* 0x0000000000007948 */ /* 0x000fea0003800000 */
[----:B0-----:R-:W-:-:S04]  /*0790*/  IABS R7, R11 ;  /* 0x0000000b00077213 */ /* 0x001fc80000000000 */
[----:B------:R-:W0:Y:S08]  /*07a0*/  I2F.RP R0, R7 ;  /* 0x0000000700007306 */ /* 0x000e300000209400 */
[----:B0-----:R-:W0:Y:S02]  /*07b0*/  MUFU.RCP R0, R0 ;  /* 0x0000000000007308 */ /* 0x001e240000001000 */
[----:B0-----:R-:W-:-:S06]  /*07c0*/  VIADD R2, R0, 0xffffffe ;  /* 0x0ffffffe00027836 */ /* 0x001fcc0000000000 */
[----:B------:R0:W1:Y:S02]  /*07d0*/  F2I.FTZ.U32.TRUNC.NTZ R3, R2 ;  /* 0x0000000200037305 */ /* 0x000064000021f000 */
[----:B0-----:R-:W-:Y:S01]  /*07e0*/  IMAD.MOV.U32 R2, RZ, RZ, RZ ;  /* 0x000000ffff027224 */ /* 0x001fe200078e00ff */
[----:B-1----:R-:W-:-:S05]  /*07f0*/  IADD3 R6, PT, PT, RZ, -R3, RZ ;  /* 0x80000003ff067210 */ /* 0x002fca0007ffe0ff */
[----:B------:R-:W-:-:S04]  /*0800*/  IMAD R9, R6, R7, RZ ;  /* 0x0000000706097224 */ /* 0x000fc800078e02ff */
[----:B------:R-:W-:Y:S01]  /*0810*/  IMAD.HI.U32 R3, R3, R9, R2 ;  /* 0x0000000903037227 */ /* 0x000fe200078e0002 */
[----:B------:R-:W-:Y:S01]  /*0820*/  BAR.SYNC.DEFER_BLOCKING 0x0 ;  /* 0x0000000000007b1d */ /* 0x000fe20000010000 */
[----:B--2---:R-:W-:Y:S02]  /*0830*/  IABS R6, R4 ;  /* 0x0000000400067213 */ /* 0x004fe40000000000 */
[----:B------:R-:W-:-:S03]  /*0840*/  LOP3.LUT R4, R4, R11, RZ, 0x3c, !PT ;  /* 0x0000000b04047212 */ /* 0x000fc600078e3cff */
[----:B------:R-:W-:Y:S01]  /*0850*/  IMAD.HI.U32 R5, R3, R6, RZ ;  /* 0x0000000603057227 */ /* 0x000fe200078e00ff */
[----:B------:R-:W-:Y:S01]  /*0860*/  ISETP.GE.AND P2, PT, R4, RZ, PT ;  /* 0x000000ff0400720c */ /* 0x000fe20003f46270 */
[----:B------:R-:W0:Y:S03]  /*0870*/  LDC.64 R2, c[0x0][0x3a8] ;  /* 0x0000ea00ff027b82 */ /* 0x000e260000000a00 */
[----:B------:R-:W-:-:S05]  /*0880*/  IADD3 R0, PT, PT, -R5, RZ, RZ ;  /* 0x000000ff05007210 */ /* 0x000fca0007ffe1ff */
[----:B------:R-:W-:-:S05]  /*0890*/  IMAD R0, R7, R0, R6 ;  /* 0x0000000007007224 */ /* 0x000fca00078e0206 */
[----:B------:R-:W-:-:S13]  /*08a0*/  ISETP.GT.U32.AND P1, PT, R7, R0, PT ;  /* 0x000000000700720c */ /* 0x000fda0003f24070 */
[----:B------:R-:W-:Y:S01]  /*08b0*/  @!P1 IMAD.IADD R0, R0, 0x1, -R7 ;  /* 0x0000000100009824 */ /* 0x000fe200078e0a07 */
[----:B------:R-:W-:Y:S02]  /*08c0*/  @!P1 IADD3 R5, PT, PT, R5, 0x1, RZ ;  /* 0x0000000105059810 */ /* 0x000fe40007ffe0ff */
[----:B------:R-:W-:Y:S02]  /*08d0*/  ISETP.NE.AND P1, PT, R11, RZ, PT ;  /* 0x000000ff0b00720c */ /* 0x000fe40003f25270 */
[----:B------:R-:W-:Y:S02]  /*08e0*/  ISETP.GE.U32.AND P0, PT, R0, R7, PT ;  /* 0x000000070000720c */ /* 0x000fe40003f06070 */
[----:B------:R-:W-:-:S11]  /*08f0*/  MOV R7, 0xffffffff ;  /* 0xffffffff00077802 */ /* 0x000fd60000000f00 */
[----:B------:R-:W-:-:S05]  /*0900*/  @P0 VIADD R5, R5, 0x1 ;  /* 0x0000000105050836 */ /* 0x000fca0000000000 */
[----:B------:R-:W-:Y:S02]  /*0910*/  @!P2 IADD3 R5, PT, PT, -R5, RZ, RZ ;  /* 0x000000ff0505a210 */ /* 0x000fe40007ffe1ff */
[----:B------:R-:W-:-:S05]  /*0920*/  @!P1 LOP3.LUT R5, RZ, R11, RZ, 0x33, !PT ;  /* 0x0000000bff059212 */ /* 0x000fca00078e33ff */
[----:B0-----:R-:W-:-:S05]  /*0930*/  IMAD.WIDE R2, R5, 0x4, R2 ;  /* 0x0000000405027825 */ /* 0x001fca00078e0202 */
[----:B------:R0:W-:Y:S02]  /*0940*/  REDG.E.ADD.STRONG.GPU desc[UR4][R2.64], R7 ;  /* 0x000000070200798e */ /* 0x0001e4000c12e104 */
.L_x_2:
[----:B------:R-:W-:Y:S05]  /*0950*/  WARPSYNC.ALL ;  /* 0x0000000000007948 */ /* 0x000fea0003800000 */
[----:B------:R-:W-:Y:S06]  /*0960*/  BAR.SYNC.DEFER_BLOCKING 0x0 ;  /* 0x0000000000007b1d */ /* 0x000fec0000010000 */
[----:B------:R-:W-:Y:S05]  /*0970*/  EXIT ;  /* 0x000000000000794d */ /* 0x000fea0003800000 */
.L_x_3:
[----:B------:R-:W-:-:S00]  /*0980*/  BRA `(.L_x_3) ;  /* 0xfffffffc00fc7947 */ /* 0x000fc0000383ffff */
[----:B------:R-:W-:-:S00]  /*0990*/  NOP ;  /* 0x0000000000007918 */ /* 0x000fc00000000000 */
        /* <DEDUP_REMOVED lines=14> */
.L_x_43:


//--------------------- .text._Z9radixSortPjiiPiS0_S0_ --------------------------
	.section	.text._Z9radixSortPjiiPiS0_S0_,"ax",@progbits
	.align	128
        .global         _Z9radixSortPjiiPiS0_S0_
        .type           _Z9radixSortPjiiPiS0_S0_,@function
        .size           _Z9radixSortPjiiPiS0_S0_,(.L_x_44 - _Z9radixSortPjiiPiS0_S0_)
        .other          _Z9radixSortPjiiPiS0_S0_,@"STO_CUDA_ENTRY STV_DEFAULT"
_Z9radixSortPjiiPiS0_S0_:
.text._Z9radixSortPjiiPiS0_S0_:
[----:B------:R-:W-:Y:S01]  /*0000*/  LDC R1, c[0x0][0x37c] ;  /* 0x0000df00ff017b82 */ /* 0x000fe20000000800 */
[----:B------:R-:W0:Y:S07]  /*0010*/  S2R R0, SR_TID.X ;  /* 0x0000000000007919 */ /* 0x000e2e0000002100 */
[----:B------:R-:W0:Y:S01]  /*0020*/  S2UR UR4, SR_CTAID.X ;  /* 0x00000000000479c3 */ /* 0x000e220000002500 */
[----:B------:R-:W1:Y:S01]  /*0030*/  LDCU.64 UR6, c[0x0][0x358] ;  /* 0x00006b00ff0677ac */ /* 0x000e620008000a00 */
[----:B------:R-:W-:Y:S06]  /*0040*/  BSSY.RECONVERGENT B0, `(.L_x_4) ;  /* 0x0000021000007945 */ /* 0x000fec0003800200 */
[----:B------:R-:W0:Y:S08]  /*0050*/  LDC R7, c[0x0][0x360] ;  /* 0x0000d800ff077b82 */ /* 0x000e300000000800 */
[----:B------:R-:W2:Y:S08]  /*0060*/  LDC R9, c[0x0][0x38c] ;  /* 0x0000e300ff097b82 */ /* 0x000eb00000000800 */
[----:B------:R-:W3:Y:S08]  /*0070*/  LDC.64 R2, c[0x0][0x380] ;  /* 0x0000e000ff027b82 */ /* 0x000ef00000000a00 */
[----:B------:R-:W4:Y:S01]  /*0080*/  LDC.64 R4, c[0x0][0x390] ;  /* 0x0000e400ff047b82 */ /* 0x000f220000000a00 */
[----:B0-----:R-:W-:-:S05]  /*0090*/  IMAD R0, R7, UR4, R0 ;  /* 0x0000000407007c24 */ /* 0x001fca000f8e0200 */
[C---:B--2---:R-:W-:Y:S01]  /*00a0*/  ISETP.GE.AND P3, PT, R0.reuse, R9, PT ;  /* 0x000000090000720c */ /* 0x044fe20003f66270 */
[----:B---3--:R-:W-:-:S12]  /*00b0*/  IMAD.WIDE R2, R0, 0x4, R2 ;  /* 0x0000000400027825 */ /* 0x008fd800078e0202 */
[----:B-1----:R-:W-:Y:S05]  /*00c0*/  @P3 BRA `(.L_x_5) ;  /* 0x0000000000603947 */ /* 0x002fea0003800000 */
[----:B------:R-:W2:Y:S01]  /*00d0*/  LDG.E R8, desc[UR6][R2.64] ;  /* 0x0000000602087981 */ /* 0x000ea2000c1e1900 */
[----:B------:R-:W0:Y:S01]  /*00e0*/  LDCU UR4, c[0x0][0x388] ;  /* 0x00007100ff0477ac */ /* 0x000e220008000800 */
[----:B------:R-:W-:Y:S01]  /*00f0*/  IMAD.MOV.U32 R13, RZ, RZ, 0x1 ;  /* 0x00000001ff0d7424 */ /* 0x000fe200078e00ff */
[----:B0-----:R-:W0:Y:S01]  /*0100*/  I2F.U32.RP R10, UR4 ;  /* 0x00000004000a7d06 */ /* 0x001e220008209000 */
[----:B------:R-:W-:-:S07]  /*0110*/  ISETP.NE.U32.AND P2, PT, RZ, UR4, PT ;  /* 0x00000004ff007c0c */ /* 0x000fce000bf45070 */
[----:B0-----:R-:W0:Y:S02]  /*0120*/  MUFU.RCP R10, R10 ;  /* 0x0000000a000a7308 */ /* 0x001e240000001000 */
[----:B0-----:R-:W-:-:S06]  /*0130*/  VIADD R6, R10, 0xffffffe ;  /* 0x0ffffffe0a067836 */ /* 0x001fcc0000000000 */
[----:B------:R0:W1:Y:S02]  /*0140*/  F2I.FTZ.U32.TRUNC.NTZ R7, R6 ;  /* 0x0000000600077305 */ /* 0x000064000021f000 */
[----:B0-----:R-:W-:Y:S02]  /*0150*/  HFMA2 R6, -RZ, RZ, 0, 0 ;  /* 0x00000000ff067431 */ /* 0x001fe400000001ff */
[----:B-1----:R-:W-:-:S04]  /*0160*/  IMAD.MOV R11, RZ, RZ, -R7 ;  /* 0x000000ffff0b7224 */ /* 0x002fc800078e0a07 */
[----:B------:R-:W-:-:S04]  /*0170*/  IMAD R11, R11, UR4, RZ ;  /* 0x000000040b0b7c24 */ /* 0x000fc8000f8e02ff */
[----:B------:R-:W-:-:S06]  /*0180*/  IMAD.HI.U32 R7, R7, R11, R6 ;  /* 0x0000000b07077227 */ /* 0x000fcc00078e0006 */
[----:B--2---:R-:W-:-:S04]  /*0190*/  IMAD.HI.U32 R11, R7, R8, RZ ;  /* 0x00000008070b7227 */ /* 0x004fc800078e00ff */
[----:B------:R-:W-:-:S04]  /*01a0*/  IMAD.MOV R7, RZ, RZ, -R11 ;  /* 0x000000ffff077224 */ /* 0x000fc800078e0a0b */
        /* <DEDUP_REMOVED lines=10> */
.L_x_5:
[----:B------:R-:W-:Y:S05]  /*0250*/  BSYNC.RECONVERGENT B0 ;  /* 0x0000000000007941 */ /* 0x000fea0003800200 */
.L_x_4:
[----:B------:R-:W-:Y:S08]  /*0260*/  BAR.SYNC.DEFER_BLOCKING 0x0 ;  /* 0x0000000000007b1d */ /* 0x000ff00000010000 */
[----:B0-----:R-:W0:Y:S01]  /*0270*/  LDC.64 R6, c[0x0][0x398] ;  /* 0x0000e600ff067b82 */ /* 0x001e220000000a00 */
[----:B------:R-:W1:Y:S01]  /*0280*/  LDCU UR8, c[0x0][0x388] ;  /* 0x00007100ff0877ac */ /* 0x000e620008000800 */
[----:B----4-:R-:W0:Y:S06]  /*0290*/  LDG.E R13, desc[UR6][R4.64] ;  /* 0x00000006040d7981 */ /* 0x010e2c000c1e1900 */
[----:B------:R-:W2:Y:S01]  /*02a0*/  LDC.64 R10, c[0x0][0x3a0] ;  /* 0x0000e800ff0a7b82 */ /* 0x000ea20000000a00 */
[----:B0-----:R-:W-:Y:S04]  /*02b0*/  STG.E desc[UR6][R6.64], R13 ;  /* 0x0000000d06007986 */ /* 0x001fe8000c101906 */
[----:B--2---:R0:W-:Y:S04]  /*02c0*/  STG.E desc[UR6][R10.64], R13 ;  /* 0x0000000d0a007986 */ /* 0x0041e8000c101906 */
        /* <DEDUP_REMOVED lines=8> */
[----:B------:R-:W4:Y:S02]  /*0350*/  LDG.E R19, desc[UR6][R4.64+0x8] ;  /* 0x0000080604137981 */ /* 0x000f24000c1e1900 */
[----:B----4-:R-:W-:-:S05]  /*0360*/  IMAD.IADD R19, R8, 0x1, R19 ;  /* 0x0000000108137824 */ /* 0x010fca00078e0213 */
[----:B------:R4:W-:Y:S04]  /*0370*/  STG.E desc[UR6][R10.64+0x8], R19 ;  /* 0x000008130a007986 */ /* 0x0009e8000c101906 */
[----:B------:R-:W5:Y:S04]  /*0380*/  LDG.E R8, desc[UR6][R6.64+0x4] ;  /* 0x0000040606087981 */ /* 0x000f68000c1e1900 */
[----:B0-----:R-:W5:Y:S02]  /*0390*/  LDG.E R13, desc[UR6][R4.64+0x8] ;  /* 0x00000806040d7981 */ /* 0x001f64000c1e1900 */
[----:B-----5:R-:W-:-:S05]  /*03a0*/  IADD3 R13, PT, PT, R8, R13, RZ ;  /* 0x0000000d080d7210 */ /* 0x020fca0007ffe0ff */
[----:B------:R0:W-:Y:S04]  /*03b0*/  STG.E desc[UR6][R6.64+0x8], R13 ;  /* 0x0000080d06007986 */ /* 0x0001e8000c101906 */
[----:B------:R-:W5:Y:S04]  /*03c0*/  LDG.E R8, desc[UR6][R10.64+0x8] ;  /* 0x000008060a087981 */ /* 0x000f68000c1e1900 */
[----:B--2---:R-:W5:Y:S02]  /*03d0*/  LDG.E R15, desc[UR6][R4.64+0xc] ;  /* 0x00000c06040f7981 */ /* 0x004f64000c1e1900 */
[----:B-----5:R-:W-:-:S05]  /*03e0*/  IMAD.IADD R15, R8, 0x1, R15 ;  /* 0x00000001080f7824 */ /* 0x020fca00078e020f */
[----:B------:R2:W-:Y:S04]  /*03f0*/  STG.E desc[UR6][R10.64+0xc], R15 ;  /* 0x00000c0f0a007986 */ /* 0x0005e8000c101906 */
[----:B------:R-:W5:Y:S04]  /*0400*/  LDG.E R8, desc[UR6][R6.64+0x8] ;  /* 0x0000080606087981 */ /* 0x000f68000c1e1900 */
[----:B---3--:R-:W5:Y:S02]  /*0410*/  LDG.E R17, desc[UR6][R4.64+0xc] ;  /* 0x00000c0604117981 */ /* 0x008f64000c1e1900 */
[----:B-----5:R-:W-:-:S05]  /*0420*/  IMAD.IADD R17, R8, 0x1, R17 ;  /* 0x0000000108117824 */ /* 0x020fca00078e0211 */
[----:B------:R3:W-:Y:S04]  /*0430*/  STG.E desc[UR6][R6.64+0xc], R17 ;  /* 0x00000c1106007986 */ /* 0x0007e8000c101906 */
[----:B------:R-:W5:Y:S04]  /*0440*/  LDG.E R8, desc[UR6][R10.64+0xc] ;  /* 0x00000c060a087981 */ /* 0x000f68000c1e1900 */
[----:B----4-:R-:W5:Y:S02]  /*0450*/  LDG.E R19, desc[UR6][R4.64+0x10] ;  /* 0x0000100604137981 */ /* 0x010f64000c1e1900 */
[----:B-----5:R-:W-:-:S05]  /*0460*/  IADD3 R19, PT, PT, R8, R19, RZ ;  /* 0x0000001308137210 */ /* 0x020fca0007ffe0ff */
[----:B------:R4:W-:Y:S04]  /*0470*/  STG.E desc[UR6][R10.64+0x10], R19 ;  /* 0x000010130a007986 */ /* 0x0009e8000c101906 */
[----:B------:R-:W5:Y:S04]  /*0480*/  LDG.E R8, desc[UR6][R6.64+0xc] ;  /* 0x00000c0606087981 */ /* 0x000f68000c1e1900 */
[----:B0-----:R-:W5:Y:S02]  /*0490*/  LDG.E R13, desc[UR6][R4.64+0x10] ;  /* 0x00001006040d7981 */ /* 0x001f64000c1e1900 */
[----:B-----5:R-:W-:-:S05]  /*04a0*/  IMAD.IADD R13, R8, 0x1, R13 ;  /* 0x00000001080d7824 */ /* 0x020fca00078e020d */
[----:B------:R0:W-:Y:S04]  /*04b0*/  STG.E desc[UR6][R6.64+0x10], R13 ;  /* 0x0000100d06007986 */ /* 0x0001e8000c101906 */
[----:B------:R-:W5:Y:S04]  /*04c0*/  LDG.E R8, desc[UR6][R10.64+0x10] ;  /* 0x000010060a087981 */ /* 0x000f68000c1e1900 */
[----:B--2---:R-:W5:Y:S02]  /*04d0*/  LDG.E R15, desc[UR6][R4.64+0x14] ;  /* 0x00001406040f7981 */ /* 0x004f64000c1e1900 */
[----:B-----5:R-:W-:-:S05]  /*04e0*/  IMAD.IADD R15, R8, 0x1, R15 ;  /* 0x00000001080f7824 */ /* 0x020fca00078e020f */
[----:B------:R2:W-:Y:S04]  /*04f0*/  STG.E desc[UR6][R10.64+0x14], R15 ;  /* 0x0000140f0a007986 */ /* 0x0005e8000c101906 */
[----:B------:R-:W5:Y:S04]  /*0500*/  LDG.E R8, desc[UR6][R6.64+0x10] ;  /* 0x0000100606087981 */ /* 0x000f68000c1e1900 */
[----:B---3--:R-:W5:Y:S02]  /*0510*/  LDG.E R17, desc[UR6][R4.64+0x14] ;  /* 0x0000140604117981 */ /* 0x008f64000c1e1900 */
[----:B-----5:R-:W-:-:S05]  /*0520*/  IADD3 R17, PT, PT, R8, R17, RZ ;  /* 0x0000001108117210 */ /* 0x020fca0007ffe0ff */
[----:B------:R3:W-:Y:S04]  /*0530*/  STG.E desc[UR6][R6.64+0x14], R17 ;  /* 0x0000141106007986 */ /* 0x0007e8000c101906 */
[----:B------:R-:W5:Y:S04]  /*0540*/  LDG.E R8, desc[UR6][R10.64+0x14] ;  /* 0x000014060a087981 */ /* 0x000f68000c1e1900 */
[----:B----4-:R-:W5:Y:S02]  /*0550*/  LDG.E R19, desc[UR6][R4.64+0x18] ;  /* 0x0000180604137981 */ /* 0x010f64000c1e1900 */
[----:B-----5:R-:W-:-:S05]  /*0560*/  IMAD.IADD R19, R8, 0x1, R19 ;  /* 0x0000000108137824 */ /* 0x020fca00078e0213 */
[----:B------:R4:W-:Y:S04]  /*0570*/  STG.E desc[UR6][R10.64+0x18], R19 ;  /* 0x000018130a007986 */ /* 0x0009e8000c101906 */
[----:B------:R-:W5:Y:S04]  /*0580*/  LDG.E R8, desc[UR6][R6.64+0x14] ;  /* 0x0000140606087981 */ /* 0x000f68000c1e1900 */
[----:B0-----:R-:W5:Y:S02]  /*0590*/  LDG.E R13, desc[UR6][R4.64+0x18] ;  /* 0x00001806040d7981 */ /* 0x001f64000c1e1900 */
[----:B-----5:R-:W-:-:S05]  /*05a0*/  IMAD.IADD R13, R8, 0x1, R13 ;  /* 0x00000001080d7824 */ /* 0x020fca00078e020d */
[----:B------:R0:W-:Y:S04]  /*05b0*/  STG.E desc[UR6][R6.64+0x18], R13 ;  /* 0x0000180d06007986 */ /* 0x0001e8000c101906 */
[----:B------:R-:W5:Y:S04]  /*05c0*/  LDG.E R8, desc[UR6][R10.64+0x18] ;  /* 0x000018060a087981 */ /* 0x000f68000c1e1900 */
[----:B--2---:R-:W5:Y:S02]  /*05d0*/  LDG.E R15, desc[UR6][R4.64+0x1c] ;  /* 0x00001c06040f7981 */ /* 0x004f64000c1e1900 */
[----:B-----5:R-:W-:-:S05]  /*05e0*/  IADD3 R15, PT, PT, R8, R15, RZ ;  /* 0x0000000f080f7210 */ /* 0x020fca0007ffe0ff */
[----:B------:R2:W-:Y:S04]  /*05f0*/  STG.E desc[UR6][R10.64+0x1c], R15 ;  /* 0x00001c0f0a007986 */ /* 0x0005e8000c101906 */
[----:B------:R-:W5:Y:S04]  /*0600*/  LDG.E R8, desc[UR6][R6.64+0x18] ;  /* 0x0000180606087981 */ /* 0x000f68000c1e1900 */
[----:B---3--:R-:W5:Y:S02]  /*0610*/  LDG.E R17, desc[UR6][R4.64+0x1c] ;  /* 0x00001c0604117981 */ /* 0x008f64000c1e1900 */
[----:B-----5:R-:W-:-:S05]  /*0620*/  IMAD.IADD R17, R8, 0x1, R17 ;  /* 0x0000000108117824 */ /* 0x020fca00078e0211 */
[----:B------:R3:W-:Y:S04]  /*0630*/  STG.E desc[UR6][R6.64+0x1c], R17 ;  /* 0x00001c1106007986 */ /* 0x0007e8000c101906 */
[----:B------:R-:W5:Y:S04]  /*0640*/  LDG.E R8, desc[UR6][R10.64+0x1c] ;  /* 0x00001c060a087981 */ /* 0x000f68000c1e1900 */
[----:B----4-:R-:W5:Y:S02]  /*0650*/  LDG.E R19, desc[UR6][R4.64+0x20] ;  /* 0x0000200604137981 */ /* 0x010f64000c1e1900 */
[----:B-----5:R-:W-:-:S05]  /*0660*/  IMAD.IADD R19, R8, 0x1, R19 ;  /* 0x0000000108137824 */ /* 0x020fca00078e0213 */
        /* <DEDUP_REMOVED lines=9> */
[----:B---3--:R-:W2:Y:S04]  /*0700*/  LDG.E R17, desc[UR6][R4.64+0x24] ;  /* 0x0000240604117981 */ /* 0x008ea8000c1e1900 */
[----:B------:R-:W2:Y:S02]  /*0710*/  LDG.E R8, desc[UR6][R6.64+0x20] ;  /* 0x0000200606087981 */ /* 0x000ea4000c1e1900 */
[----:B--2---:R-:W-:-:S05]  /*0720*/  IMAD.IADD R17, R8, 0x1, R17 ;  /* 0x0000000108117824 */ /* 0x004fca00078e0211 */
[----:B------:R4:W-:Y:S01]  /*0730*/  STG.E desc[UR6][R6.64+0x24], R17 ;  /* 0x0000241106007986 */ /* 0x0009e2000c101906 */
[----:B-1----:R-:W-:Y:S05]  /*0740*/  @P3 BRA `(.L_x_6) ;  /* 0x0000001c00b03947 */ /* 0x002fea0003800000 */
[----:B----4-:R0:W5:Y:S01]  /*0750*/  LDG.E R6, desc[UR6][R2.64] ;  /* 0x0000000602067981 */ /* 0x010162000c1e1900 */
[----:B------:R-:W1:Y:S01]  /*0760*/  S2UR UR5, SR_CgaCtaId ;  /* 0x00000000000579c3 */ /* 0x000e620000008800 */
[----:B------:R-:W-:Y:S01]  /*0770*/  ISETP.GE.AND P0, PT, R9, 0x1, PT ;  /* 0x000000010900780c */ /* 0x000fe20003f06270 */
[----:B------:R-:W-:Y:S01]  /*0780*/  UMOV UR4, 0x400 ;  /* 0x0000040000047882 */ /* 0x000fe20000000000 */
[----:B------:R-:W-:Y:S01]  /*0790*/  CS2R R4, SRZ ;  /* 0x0000000000047805 */ /* 0x000fe2000001ff00 */
[----:B-1----:R-:W-:-:S09]  /*07a0*/  ULEA UR4, UR5, UR4, 0x18 ;  /* 0x0000000405047291 */ /* 0x002fd2000f8ec0ff */
[----:B------:R-:W-:Y:S01]  /*07b0*/  STS [UR4], RZ ;  /* 0x000000ffff007988 */ /* 0x000fe20008000804 */
[----:B0-----:R-:W-:Y:S05]  /*07c0*/  @!P0 BRA `(.L_x_7) ;  /* 0x0000001c00788947 */ /* 0x001fea0003800000 */
[C---:B------:R-:W-:Y:S01]  /*07d0*/  ISETP.GE.U32.AND P0, PT, R9.reuse, 0x8, PT ;  /* 0x000000080900780c */ /* 0x040fe20003f06070 */
[----:B------:R-:W-:Y:S01]  /*07e0*/  HFMA2 R7, -RZ, RZ, 0, 0 ;  /* 0x00000000ff077431 */ /* 0x000fe200000001ff */
[----:B------:R-:W-:-:S11]  /*07f0*/  LOP3.LUT R12, R9, 0x7, RZ, 0xc0, !PT ;  /* 0x00000007090c7812 */ /* 0x000fd600078ec0ff */
[----:B------:R-:W-:Y:S05]  /*0800*/  @!P0 BRA `(.L_x_8) ;  /* 0x0000000c00bc8947 */ /* 0x000fea0003800000 */
[----:B------:R-:W0:Y:S01]  /*0810*/  LDC.64 R4, c[0x0][0x3a0] ;  /* 0x0000e800ff047b82 */ /* 0x000e220000000a00 */
[----:B------:R-:W-:Y:S01]  /*0820*/  LOP3.LUT R7, R9, 0x7ffffff8, RZ, 0xc0, !PT ;  /* 0x7ffffff809077812 */ /* 0x000fe200078ec0ff */
[----:B------:R-:W-:Y:S02]  /*0830*/  IMAD.MOV R9, RZ, RZ, -R0 ;  /* 0x000000ffff097224 */ /* 0x000fe400078e0a00 */
[----:B------:R-:W-:-:S07]  /*0840*/  IMAD.MOV.U32 R8, RZ, RZ, RZ ;  /* 0x000000ffff087224 */ /* 0x000fce00078e00ff */
.L_x_25:
[----:B------:R-:W-:Y:S01]  /*0850*/  ISETP.NE.AND P3, PT, R9, RZ, PT ;  /* 0x000000ff0900720c */ /* 0x000fe20003f65270 */
[C---:B------:R-:W-:Y:S01]  /*0860*/  VIADD R15, R8.reuse, 0x2 ;  /* 0x00000002080f7836 */ /* 0x040fe20000000000 */
[C---:B------:R-:W-:Y:S01]  /*0870*/  IADD3 R11, PT, PT, R8.reuse, 0x1, RZ ;  /* 0x00000001080b7810 */ /* 0x040fe20007ffe0ff */
[----:B------:R-:W-:Y:S01]  /*0880*/  VIADD R17, R8, 0x3 ;  /* 0x0000000308117836 */ /* 0x000fe20000000000 */
[----:B------:R-:W-:Y:S02]  /*0890*/  BSSY.RECONVERGENT B0, `(.L_x_9) ;  /* 0x0000020000007945 */ /* 0x000fe40003800200 */
[----:B------:R-:W-:Y:S02]  /*08a0*/  ISETP.NE.AND P4, PT, R0, R11, PT ;  /* 0x0000000b0000720c */ /* 0x000fe40003f85270 */
[----:B------:R-:W-:Y:S02]  /*08b0*/  IADD3 R11, PT, PT, R8, 0x4, RZ ;  /* 0x00000004080b7810 */ /* 0x000fe40007ffe0ff */
[----:B------:R-:W-:Y:S01]  /*08c0*/  ISETP.NE.AND P2, PT, R0, R15, PT ;  /* 0x0000000f0000720c */ /* 0x000fe20003f45270 */
[----:B------:R-:W-:Y:S01]  /*08d0*/  VIADD R15, R8, 0x5 ;  /* 0x00000005080f7836 */ /* 0x000fe20000000000 */
[----:B------:R-:W-:-:S02]  /*08e0*/  ISETP.NE.AND P0, PT, R0, R17, PT ;  /* 0x000000110000720c */ /* 0x000fc40003f05270 */
[----:B------:R-:W-:Y:S01]  /*08f0*/  ISETP.NE.AND P1, PT, R0, R11, PT ;  /* 0x0000000b0000720c */ /* 0x000fe20003f25270 */
[----:B------:R-:W-:-:S12]  /*0900*/  @P3 BRA `(.L_x_10) ;  /* 0x0000000000603947 */ /* 0x000fd80003800000 */
[----:B------:R-:W2:Y:S01]  /*0910*/  LDG.E R13, desc[UR6][R2.64] ;  /* 0x00000006020d7981 */ /* 0x000ea2000c1e1900 */
[----:B------:R-:W1:Y:S01]  /*0920*/  I2F.U32.RP R14, UR8 ;  /* 0x00000008000e7d06 */ /* 0x000e620008209000 */
[----:B------:R-:W-:Y:S01]  /*0930*/  IMAD.MOV.U32 R10, RZ, RZ, RZ ;  /* 0x000000ffff0a7224 */ /* 0x000fe200078e00ff */
[----:B------:R-:W-:-:S06]  /*0940*/  ISETP.NE.U32.AND P6, PT, RZ, UR8, PT ;  /* 0x00000008ff007c0c */ /* 0x000fcc000bfc5070 */
[----:B-1----:R-:W1:Y:S02]  /*0950*/  MUFU.RCP R14, R14 ;  /* 0x0000000e000e7308 */ /* 0x002e640000001000 */
[----:B-1----:R-:W-:-:S06]  /*0960*/  VIADD R16, R14, 0xffffffe ;  /* 0x0ffffffe0e107836 */ /* 0x002fcc0000000000 */
[----:B------:R-:W1:Y:S02]  /*0970*/  F2I.FTZ.U32.TRUNC.NTZ R11, R16 ;  /* 0x00000010000b7305 */ /* 0x000e64000021f000 */
[----:B-1----:R-:W-:-:S05]  /*0980*/  IADD3 R17, PT, PT, RZ, -R11, RZ ;  /* 0x8000000bff117210 */ /* 0x002fca0007ffe0ff */
[----:B------:R-:W-:-:S04]  /*0990*/  IMAD R17, R17, UR8, RZ ;  /* 0x0000000811117c24 */ /* 0x000fc8000f8e02ff */
[----:B------:R-:W-:Y:S01]  /*09a0*/  IMAD.HI.U32 R10, R11, R17, R10 ;  /* 0x000000110b0a7227 */ /* 0x000fe200078e000a */
[----:B------:R-:W-:-:S05]  /*09b0*/  MOV R17, 0xffffffff ;  /* 0xffffffff00117802 */ /* 0x000fca0000000f00 */
[----:B--2---:R-:W-:-:S05]  /*09c0*/  IMAD.HI.U32 R11, R10, R13, RZ ;  /* 0x0000000d0a0b7227 */ /* 0x004fca00078e00ff */
[----:B------:R-:W-:-:S05]  /*09d0*/  IADD3 R10, PT, PT, -R11, RZ, RZ ;  /* 0x000000ff0b0a7210 */ /* 0x000fca0007ffe1ff */
[----:B------:R-:W-:-:S05]  /*09e0*/  IMAD R13, R10, UR8, R13 ;  /* 0x000000080a0d7c24 */ /* 0x000fca000f8e020d */
[----:B------:R-:W-:-:S13]  /*09f0*/  ISETP.GE.U32.AND P3, PT, R13, UR8, PT ;  /* 0x000000080d007c0c */ /* 0x000fda000bf66070 */
[----:B------:R-:W-:Y:S01]  /*0a00*/  @P3 VIADD R13, R13, -UR8 ;  /* 0x800000080d0d3c36 */ /* 0x000fe20008000000 */
[----:B------:R-:W-:-:S04]  /*0a10*/  @P3 IADD3 R11, PT, PT, R11, 0x1, RZ ;  /* 0x000000010b0b3810 */ /* 0x000fc80007ffe0ff */
[----:B------:R-:W-:-:S13]  /*0a20*/  ISETP.GE.U32.AND P5, PT, R13, UR8, PT ;  /* 0x000000080d007c0c */ /* 0x000fda000bfa6070 */
[----:B------:R-:W-:Y:S01]  /*0a30*/  @P5 VIADD R11, R11, 0x1 ;  /* 0x000000010b0b5836 */ /* 0x000fe20000000000 */
[----:B------:R-:W-:-:S05]  /*0a40*/  @!P6 LOP3.LUT R11, RZ, UR8, RZ, 0x33, !PT ;  /* 0x00000008ff0bec12 */ /* 0x000fca000f8e33ff */
[----:B0-----:R-:W-:-:S05]  /*0a50*/  IMAD.WIDE.U32 R10, R11, 0x4, R4 ;  /* 0x000000040b0a7825 */ /* 0x001fca00078e0004 */
[----:B------:R-:W2:Y:S04]  /*0a60*/  LDG.E R13, desc[UR6][R10.64] ;  /* 0x000000060a0d7981 */ /* 0x000ea8000c1e1900 */
[----:B------:R1:W-:Y:S02]  /*0a70*/  REDG.E.ADD.STRONG.GPU desc[UR6][R10.64], R17 ;  /* 0x000000110a00798e */ /* 0x0003e4000c12e106 */
[----:B-12---:R-:W-:-:S07]  /*0a80*/  VIADD R13, R13, 0xffffffff ;  /* 0xffffffff0d0d7836 */ /* 0x006fce0000000000 */
.L_x_10:
[----:B------:R-:W-:Y:S05]  /*0a90*/  BSYNC.RECONVERGENT B0 ;  /* 0x0000000000007941 */ /* 0x000fea0003800200 */
.L_x_9:
[----:B------:R-:W-:Y:S01]  /*0aa0*/  BSSY.RECONVERGENT B0, `(.L_x_11) ;  /* 0x000001c000007945 */ /* 0x000fe20003800200 */
[----:B------:R-:W-:Y:S02]  /*0ab0*/  ISETP.NE.AND P3, PT, R0, R15, PT ;  /* 0x0000000f0000720c */ /* 0x000fe40003f65270 */
[----:B------:R-:W-:Y:S01]  /*0ac0*/  IADD3 R15, PT, PT, R8, 0x6, RZ ;  /* 0x00000006080f7810 */ /* 0x000fe20007ffe0ff */
[----:B------:R-:W-:Y:S10]  /*0ad0*/  @P4 BRA `(.L_x_12) ;  /* 0x0000000000604947 */ /* 0x000ff40003800000 */
        /* <DEDUP_REMOVED lines=24> */
.L_x_12:
[----:B------:R-:W-:Y:S05]  /*0c60*/  BSYNC.RECONVERGENT B0 ;  /* 0x0000000000007941 */ /* 0x000fea0003800200 */
.L_x_11:
        /* <DEDUP_REMOVED lines=28> */
.L_x_14:
[----:B------:R-:W-:Y:S05]  /*0e30*/  BSYNC.RECONVERGENT B0 ;  /* 0x0000000000007941 */ /* 0x000fea0003800200 */
.L_x_13:
[----:B------:R-:W-:Y:S01]  /*0e40*/  BSSY.RECONVERGENT B0, `(.L_x_15) ;  /* 0x000001b000007945 */ /* 0x000fe20003800200 */
[----:B------:R-:W-:-:S03]  /*0e50*/  ISETP.NE.AND P2, PT, R0, R15, PT ;  /* 0x0000000f0000720c */ /* 0x000fc60003f45270 */
[----:B------:R-:W-:Y:S10]  /*0e60*/  @P0 BRA `(.L_x_16) ;  /* 0x0000000000600947 */ /* 0x000ff40003800000 */
[----:B------:R-:W2:Y:S01]  /*0e70*/  LDG.E R13, desc[UR6][R2.64] ;  /* 0x00000006020d7981 */ /* 0x000ea2000c1e1900 */
[----:B------:R-:W1:Y:S01]  /*0e80*/  I2F.U32.RP R14, UR8 ;  /* 0x00000008000e7d06 */ /* 0x000e620008209000 */
[----:B------:R-:W-:Y:S01]  /*0e90*/  HFMA2 R10, -RZ, RZ, 0, 0 ;  /* 0x00000000ff0a7431 */ /* 0x000fe200000001ff */
[----:B------:R-:W-:-:S06]  /*0ea0*/  ISETP.NE.U32.AND P6, PT, RZ, UR8, PT ;  /* 0x00000008ff007c0c */ /* 0x000fcc000bfc5070 */
[----:B-1----:R-:W1:Y:S02]  /*0eb0*/  MUFU.RCP R14, R14 ;  /* 0x0000000e000e7308 */ /* 0x002e640000001000 */
[----:B-1----:R-:W-:-:S06]  /*0ec0*/  IADD3 R15, PT, PT, R14, 0xffffffe, RZ ;  /* 0x0ffffffe0e0f7810 */ /* 0x002fcc0007ffe0ff */
[----:B------:R-:W1:Y:S02]  /*0ed0*/  F2I.FTZ.U32.TRUNC.NTZ R11, R15 ;  /* 0x0000000f000b7305 */ /* 0x000e64000021f000 */
[----:B-1----:R-:W-:-:S04]  /*0ee0*/  IMAD.MOV R17, RZ, RZ, -R11 ;  /* 0x000000ffff117224 */ /* 0x002fc800078e0a0b */
[----:B------:R-:W-:-:S04]  /*0ef0*/  IMAD R17, R17, UR8, RZ ;  /* 0x0000000811117c24 */ /* 0x000fc8000f8e02ff */
[----:B------:R-:W-:-:S04]  /*0f00*/  IMAD.HI.U32 R10, R11, R17, R10 ;  /* 0x000000110b0a7227 */ /* 0x000fc800078e000a */
[----:B------:R-:W-:Y:S02]  /*0f10*/  IMAD.MOV.U32 R15, RZ, RZ, -0x1 ;  /* 0xffffffffff0f7424 */ /* 0x000fe400078e00ff */
[----:B--2---:R-:W-:-:S04]  /*0f20*/  IMAD.HI.U32 R11, R10, R13, RZ ;  /* 0x0000000d0a0b7227 */ /* 0x004fc800078e00ff */
[----:B------:R-:W-:-:S04]  /*0f30*/  IMAD.MOV R10, RZ, RZ, -R11 ;  /* 0x000000ffff0a7224 */ /* 0x000fc800078e0a0b */
[----:B------:R-:W-:-:S05]  /*0f40*/  IMAD R13, R10, UR8, R13 ;  /* 0x000000080a0d7c24 */ /* 0x000fca000f8e020d */
[----:B------:R-:W-:-:S13]  /*0f50*/  ISETP.GE.U32.AND P0, PT, R13, UR8, PT ;  /* 0x000000080d007c0c */ /* 0x000fda000bf06070 */
[----:B------:R-:W-:Y:S01]  /*0f60*/  @P0 IADD3 R13, PT, PT, R13, -UR8, RZ ;  /* 0x800000080d0d0c10 */ /* 0x000fe2000fffe0ff */
[----:B------:R-:W-:-:S03]  /*0f70*/  @P0 VIADD R11, R11, 0x1 ;  /* 0x000000010b0b0836 */ /* 0x000fc60000000000 */
[----:B------:R-:W-:-:S13]  /*0f80*/  ISETP.GE.U32.AND P5, PT, R13, UR8, PT ;  /* 0x000000080d007c0c */ /* 0x000fda000bfa6070 */
[----:B------:R-:W-:Y:S02]  /*0f90*/  @P5 IADD3 R11, PT, PT, R11, 0x1, RZ ;  /* 0x000000010b0b5810 */ /* 0x000fe40007ffe0ff */
[----:B------:R-:W-:-:S05]  /*0fa0*/  @!P6 LOP3.LUT R11, RZ, UR8, RZ, 0x33, !PT ;  /* 0x00000008ff0bec12 */ /* 0x000fca000f8e33ff */
[----:B0-----:R-:W-:-:S05]  /*0fb0*/  IMAD.WIDE.U32 R10, R11, 0x4, R4 ;  /* 0x000000040b0a7825 */ /* 0x001fca00078e0004 */
[----:B------:R-:W2:Y:S04]  /*0fc0*/  LDG.E R13, desc[UR6][R10.64] ;  /* 0x000000060a0d7981 */ /* 0x000ea8000c1e1900 */
[----:B------:R1:W-:Y:S02]  /*0fd0*/  REDG.E.ADD.STRONG.GPU desc[UR6][R10.64], R15 ;  /* 0x0000000f0a00798e */ /* 0x0003e4000c12e106 */
[----:B-12---:R-:W-:-:S07]  /*0fe0*/  IADD3 R13, PT, PT, R13, -0x1, RZ ;  /* 0xffffffff0d0d7810 */ /* 0x006fce0007ffe0ff */
.L_x_16:
[----:B------:R-:W-:Y:S05]  /*0ff0*/  BSYNC.RECONVERGENT B0 ;  /* 0x0000000000007941 */ /* 0x000fea0003800200 */
.L_x_15:
[----:B------:R-:W-:Y:S04]  /*1000*/  BSSY.RECONVERGENT B0, `(.L_x_17) ;  /* 0x000001a000007945 */ /* 0x000fe80003800200 */
[----:B------:R-:W-:Y:S05]  /*1010*/  @P1 BRA `(.L_x_18) ;  /* 0x0000000000601947 */ /* 0x000fea0003800000 */
        /* <DEDUP_REMOVED lines=24> */
.L_x_18:
[----:B------:R-:W-:Y:S05]  /*11a0*/  BSYNC.RECONVERGENT B0 ;  /* 0x0000000000007941 */ /* 0x000fea0003800200 */
.L_x_17:
[----:B------:R-:W-:Y:S04]  /*11b0*/  BSSY.RECONVERGENT B0, `(.L_x_19) ;  /* 0x000001a000007945 */ /* 0x000fe80003800200 */
[----:B------:R-:W-:Y:S05]  /*11c0*/  @P3 BRA `(.L_x_20) ;  /* 0x0000000000603947 */ /* 0x000fea0003800000 */
        /* <DEDUP_REMOVED lines=24> */
.L_x_20:
[----:B------:R-:W-:Y:S05]  /*1350*/  BSYNC.RECONVERGENT B0 ;  /* 0x0000000000007941 */ /* 0x000fea0003800200 */
.L_x_19:
        /* <DEDUP_REMOVED lines=26> */
.L_x_22:
[----:B------:R-:W-:Y:S05]  /*1500*/  BSYNC.RECONVERGENT B0 ;  /* 0x0000000000007941 */ /* 0x000fea0003800200 */
.L_x_21:
        /* <DEDUP_REMOVED lines=26> */
.L_x_24:
[----:B------:R-:W-:Y:S05]  /*16b0*/  BSYNC.RECONVERGENT B0 ;  /* 0x0000000000007941 */ /* 0x000fea0003800200 */
.L_x_23:
[----:B------:R-:W-:Y:S01]  /*16c0*/  VIADD R8, R8, 0x8 ;  /* 0x0000000808087836 */ /* 0x000fe20000000000 */
[----:B------:R-:W-:-:S04]  /*16d0*/  IADD3 R9, PT, PT, R9, 0x8, RZ ;  /* 0x0000000809097810 */ /* 0x000fc80007ffe0ff */
[----:B------:R-:W-:-:S13]  /*16e0*/  ISETP.NE.AND P0, PT, R8, R7, PT ;  /* 0x000000070800720c */ /* 0x000fda0003f05270 */
[----:B------:R-:W-:Y:S05]  /*16f0*/  @P0 BRA `(.L_x_25) ;  /* 0xfffffff000540947 */ /* 0x000fea000383ffff */
.L_x_8:
[----:B------:R-:W-:-:S13]  /*1700*/  ISETP.NE.AND P0, PT, R12, RZ, PT ;  /* 0x000000ff0c00720c */ /* 0x000fda0003f05270 */
[----:B------:R-:W-:Y:S05]  /*1710*/  @!P0 BRA `(.L_x_26) ;  /* 0x0000000c00888947 */ /* 0x000fea0003800000 */
[----:B0-----:R-:W0:Y:S01]  /*1720*/  LDC R4, c[0x0][0x38c] ;  /* 0x0000e300ff047b82 */ /* 0x001e220000000800 */
[----:B------:R-:W-:Y:S02]  /*1730*/  ISETP.GE.U32.AND P0, PT, R12, 0x4, PT ;  /* 0x000000040c00780c */ /* 0x000fe40003f06070 */
[----:B0-----:R-:W-:-:S11]  /*1740*/  LOP3.LUT R5, R4, 0x3, RZ, 0xc0, !PT ;  /* 0x0000000304057812 */ /* 0x001fd600078ec0ff */
[----:B------:R-:W-:Y:S05]  /*1750*/  @!P0 BRA `(.L_x_27) ;  /* 0x0000000400f08947 */ /* 0x000fea0003800000 */
[C---:B------:R-:W-:Y:S01]  /*1760*/  ISETP.NE.AND P2, PT, R0.reuse, R7, PT ;  /* 0x000000070000720c */ /* 0x040fe20003f45270 */
[C---:B------:R-:W-:Y:S01]  /*1770*/  VIADD R9, R7.reuse, 0x1 ;  /* 0x0000000107097836 */ /* 0x040fe20000000000 */
[C---:B------:R-:W-:Y:S01]  /*1780*/  IADD3 R11, PT, PT, R7.reuse, 0x2, RZ ;  /* 0x00000002070b7810 */ /* 0x040fe20007ffe0ff */
[----:B------:R-:W-:Y:S01]  /*1790*/  VIADD R15, R7, 0x3 ;  /* 0x00000003070f7836 */ /* 0x000fe20000000000 */
[----:B------:R-:W-:Y:S02]  /*17a0*/  BSSY.RECONVERGENT B0, `(.L_x_28) ;  /* 0x000001f000007945 */ /* 0x000fe40003800200 */
[C---:B------:R-:W-:Y:S02]  /*17b0*/  ISETP.NE.AND P4, PT, R0.reuse, R9, PT ;  /* 0x000000090000720c */ /* 0x040fe40003f85270 */
[C---:B------:R-:W-:Y:S02]  /*17c0*/  ISETP.NE.AND P1, PT, R0.reuse, R11, PT ;  /* 0x0000000b0000720c */ /* 0x040fe40003f25270 */
[----:B------:R-:W-:-:S03]  /*17d0*/  ISETP.NE.AND P0, PT, R0, R15, PT ;  /* 0x0000000f0000720c */ /* 0x000fc60003f05270 */
[----:B------:R-:W-:Y:S10]  /*17e0*/  @P2 BRA `(.L_x_29) ;  /* 0x0000000000682947 */ /* 0x000ff40003800000 */
[----:B------:R-:W2:Y:S01]  /*17f0*/  LDG.E R10, desc[UR6][R2.64] ;  /* 0x00000006020a7981 */ /* 0x000ea2000c1e1900 */
[----:B------:R-:W0:Y:S02]  /*1800*/  LDCU UR4, c[0x0][0x388] ;  /* 0x00007100ff0477ac */ /* 0x000e240008000800 */
[----:B0-----:R-:W0:Y:S01]  /*1810*/  I2F.U32.RP R12, UR4 ;  /* 0x00000004000c7d06 */ /* 0x001e220008209000 */
[----:B------:R-:W-:-:S07]  /*1820*/  ISETP.NE.U32.AND P5, PT, RZ, UR4, PT ;  /* 0x00000004ff007c0c */ /* 0x000fce000bfa5070 */
[----:B0-----:R-:W0:Y:S02]  /*1830*/  MUFU.RCP R12, R12 ;  /* 0x0000000c000c7308 */ /* 0x001e240000001000 */
[----:B0-----:R-:W-:-:S06]  /*1840*/  IADD3 R8, PT, PT, R12, 0xffffffe, RZ ;  /* 0x0ffffffe0c087810 */ /* 0x001fcc0007ffe0ff */
[----:B------:R0:W1:Y:S02]  /*1850*/  F2I.FTZ.U32.TRUNC.NTZ R9, R8 ;  /* 0x0000000800097305 */ /* 0x000064000021f000 */
[----:B0-----:R-:W-:Y:S01]  /*1860*/  MOV R8, RZ ;  /* 0x000000ff00087202 */ /* 0x001fe20000000f00 */
        /* <DEDUP_REMOVED lines=8> */
[----:B------:R-:W-:Y:S01]  /*18f0*/  @P2 IADD3 R10, PT, PT, R10, -UR4, RZ ;  /* 0x800000040a0a2c10 */ /* 0x000fe2000fffe0ff */
[----:B------:R-:W-:-:S03]  /*1900*/  @P2 VIADD R11, R11, 0x1 ;  /* 0x000000010b0b2836 */ /* 0x000fc60000000000 */
[----:B------:R-:W-:-:S13]  /*1910*/  ISETP.GE.U32.AND P3, PT, R10, UR4, PT ;  /* 0x000000040a007c0c */ /* 0x000fda000bf66070 */
[----:B------:R-:W-:Y:S02]  /*1920*/  @P3 IADD3 R11, PT, PT, R11, 0x1, RZ ;  /* 0x000000010b0b3810 */ /* 0x000fe40007ffe0ff */
[----:B------:R-:W-:-:S05]  /*1930*/  @!P5 LOP3.LUT R11, RZ, UR4, RZ, 0x33, !PT ;  /* 0x00000004ff0bdc12 */ /* 0x000fca000f8e33ff */
[----:B0-----:R-:W-:-:S04]  /*1940*/  IMAD.WIDE.U32 R8, R11, 0x4, R8 ;  /* 0x000000040b087825 */ /* 0x001fc800078e0008 */
[----:B------:R-:W-:Y:S01]  /*1950*/  IMAD.MOV.U32 R11, RZ, RZ, -0x1 ;  /* 0xffffffffff0b7424 */ /* 0x000fe200078e00ff */
[----:B------:R-:W2:Y:S04]  /*1960*/  LDG.E R13, desc[UR6][R8.64] ;  /* 0x00000006080d7981 */ /* 0x000ea8000c1e1900 */
[----:B------:R0:W-:Y:S02]  /*1970*/  REDG.E.ADD.STRONG.GPU desc[UR6][R8.64], R11 ;  /* 0x0000000b0800798e */ /* 0x0001e4000c12e106 */
[----:B0-2---:R-:W-:-:S07]  /*1980*/  IADD3 R13, PT, PT, R13, -0x1, RZ ;  /* 0xffffffff0d0d7810 */ /* 0x005fce0007ffe0ff */
.L_x_29:
[----:B------:R-:W-:Y:S05]  /*1990*/  BSYNC.RECONVERGENT B0 ;  /* 0x0000000000007941 */ /* 0x000fea0003800200 */
.L_x_28:
[----:B------:R-:W-:Y:S04]  /*19a0*/  BSSY.RECONVERGENT B0, `(.L_x_30) ;  /* 0x000001c000007945 */ /* 0x000fe80003800200 */
[----:B------:R-:W-:Y:S05]  /*19b0*/  @P4 BRA `(.L_x_31) ;  /* 0x0000000000684947 */ /* 0x000fea0003800000 */
[----:B------:R-:W2:Y:S01]  /*19c0*/  LDG.E R10, desc[UR6][R2.64] ;  /* 0x00000006020a7981 */ /* 0x000ea2000c1e1900 */
[----:B------:R-:W0:Y:S02]  /*19d0*/  LDCU UR4, c[0x0][0x388] ;  /* 0x00007100ff0477ac */ /* 0x000e240008000800 */
        /* <DEDUP_REMOVED lines=19> */
[----:B0-----:R-:W-:Y:S01]  /*1b10*/  IMAD.WIDE.U32 R8, R11, 0x4, R8 ;  /* 0x000000040b087825 */ /* 0x001fe200078e0008 */
[----:B------:R-:W-:-:S04]  /*1b20*/  MOV R11, 0xffffffff ;  /* 0xffffffff000b7802 */ /* 0x000fc80000000f00 */
[----:B------:R-:W2:Y:S04]  /*1b30*/  LDG.E R13, desc[UR6][R8.64] ;  /* 0x00000006080d7981 */ /* 0x000ea8000c1e1900 */
[----:B------:R0:W-:Y:S02]  /*1b40*/  REDG.E.ADD.STRONG.GPU desc[UR6][R8.64], R11 ;  /* 0x0000000b0800798e */ /* 0x0001e4000c12e106 */
[----:B0-2---:R-:W-:-:S07]  /*1b50*/  VIADD R13, R13, 0xffffffff ;  /* 0xffffffff0d0d7836 */ /* 0x005fce0000000000 */
.L_x_31:
[----:B------:R-:W-:Y:S05]  /*1b60*/  BSYNC.RECONVERGENT B0 ;  /* 0x0000000000007941 */ /* 0x000fea0003800200 */
.L_x_30:
[----:B------:R-:W-:Y:S04]  /*1b70*/  BSSY.RECONVERGENT B0, `(.L_x_32) ;  /* 0x000001c000007945 */ /* 0x000fe80003800200 */
[----:B------:R-:W-:Y:S05]  /*1b80*/  @P1 BRA `(.L_x_33) ;  /* 0x0000000000681947 */ /* 0x000fea0003800000 */
[----:B------:R-:W2:Y:S01]  /*1b90*/  LDG.E R10, desc[UR6][R2.64] ;  /* 0x00000006020a7981 */ /* 0x000ea2000c1e1900 */
[----:B------:R-:W0:Y:S02]  /*1ba0*/  LDCU UR4, c[0x0][0x388] ;  /* 0x00007100ff0477ac */ /* 0x000e240008000800 */
[----:B0-----:R-:W0:Y:S01]  /*1bb0*/  I2F.U32.RP R12, UR4 ;  /* 0x00000004000c7d06 */ /* 0x001e220008209000 */
[----:B------:R-:W-:-:S07]  /*1bc0*/  ISETP.NE.U32.AND P3, PT, RZ, UR4, PT ;  /* 0x00000004ff007c0c */ /* 0x000fce000bf65070 */
[----:B0-----:R-:W0:Y:S02]  /*1bd0*/  MUFU.RCP R12, R12 ;  /* 0x0000000c000c7308 */ /* 0x001e240000001000 */
[----:B0-----:R-:W-:-:S06]  /*1be0*/  IADD3 R8, PT, PT, R12, 0xffffffe, RZ ;  /* 0x0ffffffe0c087810 */ /* 0x001fcc0007ffe0ff */
        /* <DEDUP_REMOVED lines=20> */
.L_x_33:
[----:B------:R-:W-:Y:S05]  /*1d30*/  BSYNC.RECONVERGENT B0 ;  /* 0x0000000000007941 */ /* 0x000fea0003800200 */
.L_x_32:
        /* <DEDUP_REMOVED lines=28> */
.L_x_35:
[----:B------:R-:W-:Y:S05]  /*1f00*/  BSYNC.RECONVERGENT B0 ;  /* 0x0000000000007941 */ /* 0x000fea0003800200 */
.L_x_34:
[----:B------:R-:W-:-:S07]  /*1f10*/  IADD3 R7, PT, PT, R7, 0x4, RZ ;  /* 0x0000000407077810 */ /* 0x000fce0007ffe0ff */
.L_x_27:
[----:B------:R-:W-:Y:S01]  /*1f20*/  ISETP.NE.AND P0, PT, R5, RZ, PT ;  /* 0x000000ff0500720c */ /* 0x000fe20003f05270 */
[----:B------:R-:W-:-:S12]  /*1f30*/  BSSY.RECONVERGENT B0, `(.L_x_26) ;  /* 0x0000060000007945 */ /* 0x000fd80003800200 */
[----:B------:R-:W-:Y:S05]  /*1f40*/  @!P0 BRA `(.L_x_36) ;  /* 0x0000000400788947 */ /* 0x000fea0003800000 */
[----:B------:R-:W-:-:S13]  /*1f50*/  ISETP.NE.AND P0, PT, R5, 0x1, PT ;  /* 0x000000010500780c */ /* 0x000fda0003f05270 */
[----:B------:R-:W-:Y:S05]  /*1f60*/  @!P0 BRA `(.L_x_37) ;  /* 0x0000000000f88947 */ /* 0x000fea0003800000 */
[C---:B------:R-:W-:Y:S01]  /*1f70*/  ISETP.NE.AND P0, PT, R0.reuse, R7, PT ;  /* 0x000000070000720c */ /* 0x040fe20003f05270 */
[----:B------:R-:W-:Y:S01]  /*1f80*/  VIADD R5, R7, 0x1 ;  /* 0x0000000107057836 */ /* 0x000fe20000000000 */
[----:B------:R-:W-:Y:S04]  /*1f90*/  BSSY.RECONVERGENT B1, `(.L_x_38) ;  /* 0x000001d000017945 */ /* 0x000fe80003800200 */
[----:B------:R-:W-:-:S07]  /*1fa0*/  ISETP.NE.AND P3, PT, R0, R5, PT ;  /* 0x000000050000720c */ /* 0x000fce0003f65270 */
[----:B------:R-:W-:Y:S06]  /*1fb0*/  @P0 BRA `(.L_x_39) ;  /* 0x0000000000680947 */ /* 0x000fec0003800000 */
[----:B------:R-:W2:Y:S01]  /*1fc0*/  LDG.E R5, desc[UR6][R2.64] ;  /* 0x0000000602057981 */ /* 0x000ea2000c1e1900 */
[----:B------:R-:W0:Y:S01]  /*1fd0*/  LDCU UR4, c[0x0][0x388] ;  /* 0x00007100ff0477ac */ /* 0x000e220008000800 */
[----:B------:R-:W-:Y:S01]  /*1fe0*/  HFMA2 R8, -RZ, RZ, 0, 0 ;  /* 0x00000000ff087431 */ /* 0x000fe200000001ff */
[----:B0-----:R-:W0:Y:S01]  /*1ff0*/  I2F.U32.RP R10, UR4 ;  /* 0x00000004000a7d06 */ /* 0x001e220008209000 */
[----:B------:R-:W-:-:S07]  /*2000*/  ISETP.NE.U32.AND P2, PT, RZ, UR4, PT ;  /* 0x00000004ff007c0c */ /* 0x000fce000bf45070 */
[----:B0-----:R-:W0:Y:S02]  /*2010*/  MUFU.RCP R10, R10 ;  /* 0x0000000a000a7308 */ /* 0x001e240000001000 */
[----:B0-----:R-:W-:-:S06]  /*2020*/  IADD3 R9, PT, PT, R10, 0xffffffe, RZ ;  /* 0x0ffffffe0a097810 */ /* 0x001fcc0007ffe0ff */
[----:B------:R-:W0:Y:S02]  /*2030*/  F2I.FTZ.U32.TRUNC.NTZ R9, R9 ;  /* 0x0000000900097305 */ /* 0x000e24000021f000 */
[----:B0-----:R-:W-:-:S04]  /*2040*/  IMAD.MOV R11, RZ, RZ, -R9 ;  /* 0x000000ffff0b7224 */ /* 0x001fc800078e0a09 */
        /* <DEDUP_REMOVED lines=9> */
[----:B------:R-:W-:Y:S01]  /*20e0*/  ISETP.GE.U32.AND P1, PT, R5, UR4, PT ;  /* 0x0000000405007c0c */ /* 0x000fe2000bf26070 */
[----:B------:R-:W-:-:S12]  /*20f0*/  IMAD.MOV.U32 R5, RZ, RZ, -0x1 ;  /* 0xffffffffff057424 */ /* 0x000fd800078e00ff */
[----:B------:R-:W-:Y:S02]  /*2100*/  @P1 IADD3 R11, PT, PT, R11, 0x1, RZ ;  /* 0x000000010b0b1810 */ /* 0x000fe40007ffe0ff */
[----:B------:R-:W-:-:S05]  /*2110*/  @!P2 LOP3.LUT R11, RZ, UR4, RZ, 0x33, !PT ;  /* 0x00000004ff0bac12 */ /* 0x000fca000f8e33ff */
[----:B0-----:R-:W-:-:S05]  /*2120*/  IMAD.WIDE.U32 R8, R11, 0x4, R8 ;  /* 0x000000040b087825 */ /* 0x001fca00078e0008 */
[----:B------:R-:W2:Y:S04]  /*2130*/  LDG.E R13, desc[UR6][R8.64] ;  /* 0x00000006080d7981 */ /* 0x000ea8000c1e1900 */
[----:B------:R0:W-:Y:S02]  /*2140*/  REDG.E.ADD.STRONG.GPU desc[UR6][R8.64], R5 ;  /* 0x000000050800798e */ /* 0x0001e4000c12e106 */
[----:B0-2---:R-:W-:-:S07]  /*2150*/  IADD3 R13, PT, PT, R13, -0x1, RZ ;  /* 0xffffffff0d0d7810 */ /* 0x005fce0007ffe0ff */
.L_x_39:
[----:B------:R-:W-:Y:S05]  /*2160*/  BSYNC.RECONVERGENT B1 ;  /* 0x0000000000017941 */ /* 0x000fea0003800200 */
.L_x_38:
[----:B------:R-:W-:Y:S04]  /*2170*/  BSSY.RECONVERGENT B1, `(.L_x_40) ;  /* 0x000001c000017945 */ /* 0x000fe80003800200 */
[----:B------:R-:W-:Y:S05]  /*2180*/  @P3 BRA `(.L_x_41) ;  /* 0x0000000000683947 */ /* 0x000fea0003800000 */
[----:B------:R-:W2:Y:S01]  /*2190*/  LDG.E R5, desc[UR6][R2.64] ;  /* 0x0000000602057981 */ /* 0x000ea2000c1e1900 */
[----:B------:R-:W0:Y:S01]  /*21a0*/  LDCU UR4, c[0x0][0x388] ;  /* 0x00007100ff0477ac */ /* 0x000e220008000800 */
[----:B------:R-:W-:Y:S01]  /*21b0*/  IMAD.MOV.U32 R8, RZ, RZ, RZ ;  /* 0x000000ffff087224 */ /* 0x000fe200078e00ff */
[----:B0-----:R-:W0:Y:S01]  /*21c0*/  I2F.U32.RP R10, UR4 ;  /* 0x00000004000a7d06 */ /* 0x001e220008209000 */
[----:B------:R-:W-:-:S07]  /*21d0*/  ISETP.NE.U32.AND P2, PT, RZ, UR4, PT ;  /* 0x00000004ff007c0c */ /* 0x000fce000bf45070 */
[----:B0-----:R-:W0:Y:S02]  /*21e0*/  MUFU.RCP R10, R10 ;  /* 0x0000000a000a7308 */ /* 0x001e240000001000 */
[----:B0-----:R-:W-:-:S06]  /*21f0*/  VIADD R9, R10, 0xffffffe ;  /* 0x0ffffffe0a097836 */ /* 0x001fcc0000000000 */
[----:B------:R-:W0:Y:S02]  /*2200*/  F2I.FTZ.U32.TRUNC.NTZ R9, R9 ;  /* 0x0000000900097305 */ /* 0x000e24000021f000 */
[----:B0-----:R-:W-:-:S05]  /*2210*/  IADD3 R11, PT, PT, RZ, -R9, RZ ;  /* 0x80000009ff0b7210 */ /* 0x001fca0007ffe0ff */
        /* <DEDUP_REMOVED lines=9> */
[----:B------:R-:W-:Y:S02]  /*22b0*/  ISETP.GE.U32.AND P1, PT, R5, UR4, PT ;  /* 0x0000000405007c0c */ /* 0x000fe4000bf26070 */
[----:B------:R-:W-:-:S11]  /*22c0*/  MOV R5, 0xffffffff ;  /* 0xffffffff00057802 */ /* 0x000fd60000000f00 */
[----:B------:R-:W-:Y:S01]  /*22d0*/  @P1 VIADD R11, R11, 0x1 ;  /* 0x000000010b0b1836 */ /* 0x000fe20000000000 */
[----:B------:R-:W-:-:S05]  /*22e0*/  @!P2 LOP3.LUT R11, RZ, UR4, RZ, 0x33, !PT ;  /* 0x00000004ff0bac12 */ /* 0x000fca000f8e33ff */
[----:B0-----:R-:W-:-:S05]  /*22f0*/  IMAD.WIDE.U32 R8, R11, 0x4, R8 ;  /* 0x000000040b087825 */ /* 0x001fca00078e0008 */
[----:B------:R-:W2:Y:S04]  /*2300*/  LDG.E R13, desc[UR6][R8.64] ;  /* 0x00000006080d7981 */ /* 0x000ea8000c1e1900 */
[----:B------:R0:W-:Y:S02]  /*2310*/  REDG.E.ADD.STRONG.GPU desc[UR6][R8.64], R5 ;  /* 0x000000050800798e */ /* 0x0001e4000c12e106 */
[----:B0-2---:R-:W-:-:S07]  /*2320*/  VIADD R13, R13, 0xffffffff ;  /* 0xffffffff0d0d7836 */ /* 0x005fce0000000000 */
.L_x_41:
[----:B------:R-:W-:Y:S05]  /*2330*/  BSYNC.RECONVERGENT B1 ;  /* 0x0000000000017941 */ /* 0x000fea0003800200 */
.L_x_40:
[----:B------:R-:W-:-:S07]  /*2340*/  IADD3 R7, PT, PT, R7, 0x2, RZ ;  /* 0x0000000207077810 */ /* 0x000fce0007ffe0ff */
.L_x_37:
[----:B------:R-:W-:Y:S02]  /*2350*/  ISETP.NE.AND P0, PT, R0, R7, PT ;  /* 0x000000070000720c */ /* 0x000fe40003f05270 */
[----:B------:R-:W-:-:S04]  /*2360*/  LOP3.LUT R4, R4, 0x1, RZ, 0xc0, !PT ;  /* 0x0000000104047812 */ /* 0x000fc800078ec0ff */
[----:B------:R-:W-:-:S13]  /*2370*/  ISETP.NE.U32.OR P0, PT, R4, 0x1, P0 ;  /* 0x000000010400780c */ /* 0x000fda0000705470 */
        /* <DEDUP_REMOVED lines=27> */
.L_x_36:
[----:B------:R-:W-:Y:S05]  /*2530*/  BSYNC.RECONVERGENT B0 ;  /* 0x0000000000007941 */ /* 0x000fea0003800200 */
.L_x_26:
[----:B------:R-:W1:Y:S01]  /*2540*/  S2UR UR5, SR_CgaCtaId ;  /* 0x00000000000579c3 */ /* 0x000e620000008800 */
[----:B------:R-:W-:Y:S01]  /*2550*/  UMOV UR4, 0x400 ;  /* 0x0000040000047882 */ /* 0x000fe20000000000 */
[----:B0-----:R-:W-:Y:S02]  /*2560*/  SHF.R.S32.HI R5, RZ, 0x1f, R13 ;  /* 0x0000001fff057819 */ /* 0x001fe4000001140d */
[----:B------:R-:W-:-:S04]  /*2570*/  MOV R4, R13 ;  /* 0x0000000d00047202 */ /* 0x000fc80000000f00 */
[----:B------:R-:W0:Y:S01]  /*2580*/  LDC R0, c[0x0][0x38c] ;  /* 0x0000e300ff007b82 */ /* 0x000e220000000800 */
[----:B-1----:R-:W-:-:S09]  /*2590*/  ULEA UR4, UR5, UR4, 0x18 ;  /* 0x0000000405047291 */ /* 0x002fd2000f8ec0ff */
[----:B0-----:R0:W-:Y:S03]  /*25a0*/  STS [UR4], R0 ;  /* 0x00000000ff007988 */ /* 0x0011e60008000804 */
.L_x_7:
[----:B------:R-:W-:Y:S05]  /*25b0*/  WARPSYNC.ALL ;  /* 0x0000000000007948 */ /* 0x000fea0003800000 */
[----:B------:R-:W1:Y:S01]  /*25c0*/  LDCU.64 UR4, c[0x0][0x380] ;  /* 0x00007000ff0477ac */ /* 0x000e620008000a00 */
[----:B------:R-:W-:Y:S01]  /*25d0*/  BAR.SYNC.DEFER_BLOCKING 0x0 ;  /* 0x0000000000007b1d */ /* 0x000fe20000010000 */
[----:B-1----:R-:W-:-:S04]  /*25e0*/  LEA R2, P0, R4, UR4, 0x2 ;  /* 0x0000000404027c11 */ /* 0x002fc8000f8010ff */
[----:B------:R-:W-:-:S05]  /*25f0*/  LEA.HI.X R3, R4, UR5, R5, 0x2, P0 ;  /* 0x0000000504037c11 */ /* 0x000fca00080f1405 */
[----:B-----5:R1:W-:Y:S04]  /*2600*/  STG.E desc[UR6][R2.64], R6 ;  /* 0x0000000602007986 */ /* 0x0203e8000c101906 */
.L_x_6:
[----:B------:R-:W-:Y:S05]  /*2610*/  WARPSYNC.ALL ;  /* 0x0000000000007948 */ /* 0x000fea0003800000 */
[----:B------:R-:W-:Y:S06]  /*2620*/  BAR.SYNC.DEFER_BLOCKING 0x0 ;  /* 0x0000000000007b1d */ /* 0x000fec0000010000 */
[----:B------:R-:W-:Y:S05]  /*2630*/  EXIT ;  /* 0x000000000000794d */ /* 0x000fea0003800000 */
.L_x_42:
        /* <DEDUP_REMOVED lines=12> */
.L_x_44:


//--------------------- .nv.shared.reserved.0     --------------------------
	.section	.nv.shared.reserved.0,"aw",@nobits
	.weak		__nv_reservedSMEM_offset_0_alias
	.size		__nv_reservedSMEM_offset_0_alias, 0, 64
	.other		__nv_reservedSMEM_offset_0_alias,@"STO_CUDA_RESERVED_SHARED STV_DEFAULT"
__nv_reservedSMEM_offset_0_alias:
	.zero		0
	.zero		64


//--------------------- .nv.shared._Z9radixSortPjiiPiS0_S0_ --------------------------
	.section	.nv.shared._Z9radixSortPjiiPiS0_S0_,"aw",@nobits
	.sectionflags	@""
	.align	4
.nv.shared._Z9radixSortPjiiPiS0_S0_:
	.zero		1028


//--------------------- .nv.constant0._Z10radix_SortPjiiiPiS0_S0_ --------------------------
	.section	.nv.constant0._Z10radix_SortPjiiiPiS0_S0_,"a",@progbits
	.sectionflags	@""
	.align	4
.nv.constant0._Z10radix_SortPjiiiPiS0_S0_:
	.zero		944


//--------------------- .nv.constant0._Z9radixSortPjiiPiS0_S0_ --------------------------
	.section	.nv.constant0._Z9radixSortPjiiPiS0_S0_,"a",@progbits
	.sectionflags	@""
	.align	4
.nv.constant0._Z9radixSortPjiiPiS0_S0_:
	.zero		936


//--------------------- SYMBOLS --------------------------

	.type		.nv.reservedSmem.offset0,@object
	.size		.nv.reservedSmem.offset0,0x4
	.type		.nv.reservedSmem.cap,@object
	.size		.nv.reservedSmem.cap,0x4
